	.target	sm_100a

	.elftype	@"ET_EXEC"


//--------------------- .note.nv.tkinfo           --------------------------
	.section	.note.nv.tkinfo,"",@"SHT_NOTE"
	.sectionflags	@"SHF_NOTE_NV_TKINFO"
	.tkinfo
        /*0018*/ 	.word	0x00000002
        /*0030*/ 	.string	""
        /*0030*/ 	.string	"ptxas"
        /*0030*/ 	.string	"Cuda compilation tools, release 13.0, V13.0.88"
        /*0030*/ 	.string	"Build cuda_13.0.r13.0/compiler.36424714_0"
        /*0030*/ 	.string	"-arch sm_100a -m 64 "



//--------------------- .note.nv.cuinfo           --------------------------
	.section	.note.nv.cuinfo,"",@"SHT_NOTE"
	.sectionflags	@"SHF_NOTE_NV_CUINFO"
        /*0018*/ 	.short	0x0002
        /*001a*/ 	.short	0x0064
        /*001c*/ 	.short	0x0082
	.zero		2


//--------------------- .nv.info                  --------------------------
	.section	.nv.info,"",@"SHT_CUDA_INFO"
	.align	4


	//----- nvinfo : EIATTR_REGCOUNT
	.align		4
        /*0000*/ 	.byte	0x04, 0x2f
        /*0002*/ 	.short	(.L_19 - .L_18)
	.align		4
.L_18:
        /*0004*/ 	.word	index@(_ZN7cutlass13device_kernelINS_4gemm6kernel13GemmUniversalIN4cute5tupleIJiiiiEEENS1_10collective13CollectiveMmaINS1_35MainloopSm100TmaUmmaWarpSpecializedILi27ELi2ELi4ENS5_IJNS4_1CILi1EEESB_SB_EEEEENS5_IJNSA_ILi64EEESE_SE_EEENS_12float_e5m2_tENS5_IJSB_llEEENS_12float_e4m3_tESH_NS4_8TiledMMAINS4_8MMA_AtomIJNS4_10MMA_TraitsINS4_19SM100_MMA_F8F6F4_SSEJSG_SI_fSE_SE_NS4_17integral_constantINS4_4UMMA5MajorELSP_1EEESQ_NSN_INSO_7ScaleInELSR_0EEESS_EEEEEENS4_6LayoutISC_NS5_IJNSA_ILi0EEESW_SW_EEEEENS5_IJNS4_10UnderscoreESZ_SZ_EEEEENS4_13SM90_TMA_LOADENS4_14ComposedLayoutINS4_7SwizzleILi2ELi4ELi3EEENS4_18smem_ptr_flag_bitsILi8EEENSV_INS5_IJSE_NSA_ILi8EEEEEENS5_IJSB_SE_EEEEEEEvNS4_8identityES12_S1C_vS1D_EENS_8epilogue10collective18CollectiveEpilogueINS1F_23Sm100TmaWarpSpecializedILi1ELi1ELi32ELb0ELb0EEEJSF_NS5_IJNSV_ISE_SB_EES1K_EEESG_NS5_IJlSB_lEEESG_S1M_NS1F_6fusion15FusionCallbacksIS1J_NS1N_17LinearCombinationISG_fSG_fLNS_15FloatRoundStyleE2EEESF_S1L_JEEENS4_5SM1004TMEM4LOAD26SM100_TMEM_LOAD_16dp32b32xES12_NS13_IS15_S17_NSV_INS5_IJS18_SE_EEENS5_IJSE_SB_EEEEEEENS4_39AutoVectorizingCopyWithAssumedAlignmentILi128EEENS4_14SM90_TMA_STOREES20_S22_S22_EEEvvEEEEvNT_6ParamsE)
        /*0008*/ 	.word	0x00000078


	//----- nvinfo : EIATTR_FRAME_SIZE
	.align		4
.L_19:
        /*000c*/ 	.byte	0x04, 0x11
        /*000e*/ 	.short	(.L_21 - .L_20)
	.align		4
.L_20:
        /*0010*/ 	.word	index@($__internal_2_$__cuda_sm10x_tcgen05_guardrail_trap_unallocated_columns_being_dealloced)
        /*0014*/ 	.word	0x00000000


	//----- nvinfo : EIATTR_FRAME_SIZE
	.align		4
.L_21:
        /*0018*/ 	.byte	0x04, 0x11
        /*001a*/ 	.short	(.L_23 - .L_22)
	.align		4
.L_22:
        /*001c*/ 	.word	index@($__internal_1_$__cuda_sm10x_tcgen05_guardrail_trap_phase_invalid_during_alloc)
        /*0020*/ 	.word	0x00000000


	//----- nvinfo : EIATTR_FRAME_SIZE
	.align		4
.L_23:
        /*0024*/ 	.byte	0x04, 0x11
        /*0026*/ 	.short	(.L_25 - .L_24)
	.align		4
.L_24:
        /*0028*/ 	.word	index@($__internal_0_$__cuda_sm10x_tcgen05_guardrail_trap_col_being_dealloced_not_returned_by_alloc)
        /*002c*/ 	.word	0x00000000


	//----- nvinfo : EIATTR_FRAME_SIZE
	.align		4
.L_25:
        /*0030*/ 	.byte	0x04, 0x11
        /*0032*/ 	.short	(.L_27 - .L_26)
	.align		4
.L_26:
        /*0034*/ 	.word	index@(_ZN7cutlass13device_kernelINS_4gemm6kernel13GemmUniversalIN4cute5tupleIJiiiiEEENS1_10collective13CollectiveMmaINS1_35MainloopSm100TmaUmmaWarpSpecializedILi27ELi2ELi4ENS5_IJNS4_1CILi1EEESB_SB_EEEEENS5_IJNSA_ILi64EEESE_SE_EEENS_12float_e5m2_tENS5_IJSB_llEEENS_12float_e4m3_tESH_NS4_8TiledMMAINS4_8MMA_AtomIJNS4_10MMA_TraitsINS4_19SM100_MMA_F8F6F4_SSEJSG_SI_fSE_SE_NS4_17integral_constantINS4_4UMMA5MajorELSP_1EEESQ_NSN_INSO_7ScaleInELSR_0EEESS_EEEEEENS4_6LayoutISC_NS5_IJNSA_ILi0EEESW_SW_EEEEENS5_IJNS4_10UnderscoreESZ_SZ_EEEEENS4_13SM90_TMA_LOADENS4_14ComposedLayoutINS4_7SwizzleILi2ELi4ELi3EEENS4_18smem_ptr_flag_bitsILi8EEENSV_INS5_IJSE_NSA_ILi8EEEEEENS5_IJSB_SE_EEEEEEEvNS4_8identityES12_S1C_vS1D_EENS_8epilogue10collective18CollectiveEpilogueINS1F_23Sm100TmaWarpSpecializedILi1ELi1ELi32ELb0ELb0EEEJSF_NS5_IJNSV_ISE_SB_EES1K_EEESG_NS5_IJlSB_lEEESG_S1M_NS1F_6fusion15FusionCallbacksIS1J_NS1N_17LinearCombinationISG_fSG_fLNS_15FloatRoundStyleE2EEESF_S1L_JEEENS4_5SM1004TMEM4LOAD26SM100_TMEM_LOAD_16dp32b32xES12_NS13_IS15_S17_NSV_INS5_IJS18_SE_EEENS5_IJSE_SB_EEEEEEENS4_39AutoVectorizingCopyWithAssumedAlignmentILi128EEENS4_14SM90_TMA_STOREES20_S22_S22_EEEvvEEEEvNT_6ParamsE)
        /*0038*/ 	.word	0x00000000


	//----- nvinfo : EIATTR_MIN_STACK_SIZE
	.align		4
.L_27:
        /*003c*/ 	.byte	0x04, 0x12
        /*003e*/ 	.short	(.L_29 - .L_28)
	.align		4
.L_28:
        /*0040*/ 	.word	index@(_ZN7cutlass13device_kernelINS_4gemm6kernel13GemmUniversalIN4cute5tupleIJiiiiEEENS1_10collective13CollectiveMmaINS1_35MainloopSm100TmaUmmaWarpSpecializedILi27ELi2ELi4ENS5_IJNS4_1CILi1EEESB_SB_EEEEENS5_IJNSA_ILi64EEESE_SE_EEENS_12float_e5m2_tENS5_IJSB_llEEENS_12float_e4m3_tESH_NS4_8TiledMMAINS4_8MMA_AtomIJNS4_10MMA_TraitsINS4_19SM100_MMA_F8F6F4_SSEJSG_SI_fSE_SE_NS4_17integral_constantINS4_4UMMA5MajorELSP_1EEESQ_NSN_INSO_7ScaleInELSR_0EEESS_EEEEEENS4_6LayoutISC_NS5_IJNSA_ILi0EEESW_SW_EEEEENS5_IJNS4_10UnderscoreESZ_SZ_EEEEENS4_13SM90_TMA_LOADENS4_14ComposedLayoutINS4_7SwizzleILi2ELi4ELi3EEENS4_18smem_ptr_flag_bitsILi8EEENSV_INS5_IJSE_NSA_ILi8EEEEEENS5_IJSB_SE_EEEEEEEvNS4_8identityES12_S1C_vS1D_EENS_8epilogue10collective18CollectiveEpilogueINS1F_23Sm100TmaWarpSpecializedILi1ELi1ELi32ELb0ELb0EEEJSF_NS5_IJNSV_ISE_SB_EES1K_EEESG_NS5_IJlSB_lEEESG_S1M_NS1F_6fusion15FusionCallbacksIS1J_NS1N_17LinearCombinationISG_fSG_fLNS_15FloatRoundStyleE2EEESF_S1L_JEEENS4_5SM1004TMEM4LOAD26SM100_TMEM_LOAD_16dp32b32xES12_NS13_IS15_S17_NSV_INS5_IJS18_SE_EEENS5_IJSE_SB_EEEEEEENS4_39AutoVectorizingCopyWithAssumedAlignmentILi128EEENS4_14SM90_TMA_STOREES20_S22_S22_EEEvvEEEEvNT_6ParamsE)
        /*0044*/ 	.word	0x00000000
.L_29:


//--------------------- .nv.compat                --------------------------
	.section	.nv.compat,"",@"SHT_CUDA_COMPAT_INFO"
	.align	4
        /*0000*/ 	.byte	0x02, 0x09, 0x01, 0x00, 0x02, 0x02, 0x02, 0x00, 0x02, 0x05, 0x05, 0x00, 0x03, 0x07, 0x01, 0x01
        /*0010*/ 	.byte	0x02, 0x03, 0x01, 0x00, 0x02, 0x06, 0x01, 0x00, 0x04, 0x0b, 0x08, 0x00, 0x09, 0x00, 0x00, 0x00
        /*0020*/ 	.byte	0x00, 0x00, 0x00, 0x00


//--------------------- .nv.info._ZN7cutlass13device_kernelINS_4gemm6kernel13GemmUniversalIN4cute5tupleIJiiiiEEENS1_10collective13CollectiveMmaINS1_35MainloopSm100TmaUmmaWarpSpecializedILi27ELi2ELi4ENS5_IJNS4_1CILi1EEESB_SB_EEEEENS5_IJNSA_ILi64EEESE_SE_EEENS_12float_e5m2_tENS5_IJSB_llEEENS_12float_e4m3_tESH_NS4_8TiledMMAINS4_8MMA_AtomIJNS4_10MMA_TraitsINS4_19SM100_MMA_F8F6F4_SSEJSG_SI_fSE_SE_NS4_17integral_constantINS4_4UMMA5MajorELSP_1EEESQ_NSN_INSO_7ScaleInELSR_0EEESS_EEEEEENS4_6LayoutISC_NS5_IJNSA_ILi0EEESW_SW_EEEEENS5_IJNS4_10UnderscoreESZ_SZ_EEEEENS4_13SM90_TMA_LOADENS4_14ComposedLayoutINS4_7SwizzleILi2ELi4ELi3EEENS4_18smem_ptr_flag_bitsILi8EEENSV_INS5_IJSE_NSA_ILi8EEEEEENS5_IJSB_SE_EEEEEEEvNS4_8identityES12_S1C_vS1D_EENS_8epilogue10collective18CollectiveEpilogueINS1F_23Sm100TmaWarpSpecializedILi1ELi1ELi32ELb0ELb0EEEJSF_NS5_IJNSV_ISE_SB_EES1K_EEESG_NS5_IJlSB_lEEESG_S1M_NS1F_6fusion15FusionCallbacksIS1J_NS1N_17LinearCombinationISG_fSG_fLNS_15FloatRoundStyleE2EEESF_S1L_JEEENS4_5SM1004TMEM4LOAD26SM100_TMEM_LOAD_16dp32b32xES12_NS13_IS15_S17_NSV_INS5_IJS18_SE_EEENS5_IJSE_SB_EEEEEEENS4_39AutoVectorizingCopyWithAssumedAlignmentILi128EEENS4_14SM90_TMA_STOREES20_S22_S22_EEEvvEEEEvNT_6ParamsE --------------------------
	.section	.nv.info._ZN7cutlass13device_kernelINS_4gemm6kernel13GemmUniversalIN4cute5tupleIJiiiiEEENS1_10collective13CollectiveMmaINS1_35MainloopSm100TmaUmmaWarpSpecializedILi27ELi2ELi4ENS5_IJNS4_1CILi1EEESB_SB_EEEEENS5_IJNSA_ILi64EEESE_SE_EEENS_12float_e5m2_tENS5_IJSB_llEEENS_12float_e4m3_tESH_NS4_8TiledMMAINS4_8MMA_AtomIJNS4_10MMA_TraitsINS4_19SM100_MMA_F8F6F4_SSEJSG_SI_fSE_SE_NS4_17integral_constantINS4_4UMMA5MajorELSP_1EEESQ_NSN_INSO_7ScaleInELSR_0EEESS_EEEEEENS4_6LayoutISC_NS5_IJNSA_ILi0EEESW_SW_EEEEENS5_IJNS4_10UnderscoreESZ_SZ_EEEEENS4_13SM90_TMA_LOADENS4_14ComposedLayoutINS4_7SwizzleILi2ELi4ELi3EEENS4_18smem_ptr_flag_bitsILi8EEENSV_INS5_IJSE_NSA_ILi8EEEEEENS5_IJSB_SE_EEEEEEEvNS4_8identityES12_S1C_vS1D_EENS_8epilogue10collective18CollectiveEpilogueINS1F_23Sm100TmaWarpSpecializedILi1ELi1ELi32ELb0ELb0EEEJSF_NS5_IJNSV_ISE_SB_EES1K_EEESG_NS5_IJlSB_lEEESG_S1M_NS1F_6fusion15FusionCallbacksIS1J_NS1N_17LinearCombinationISG_fSG_fLNS_15FloatRoundStyleE2EEESF_S1L_JEEENS4_5SM1004TMEM4LOAD26SM100_TMEM_LOAD_16dp32b32xES12_NS13_IS15_S17_NSV_INS5_IJS18_SE_EEENS5_IJSE_SB_EEEEEEENS4_39AutoVectorizingCopyWithAssumedAlignmentILi128EEENS4_14SM90_TMA_STOREES20_S22_S22_EEEvvEEEEvNT_6ParamsE,"",@"SHT_CUDA_INFO"
	.sectionflags	@""
	.align	4


	//----- nvinfo : EIATTR_CUDA_API_VERSION
	.align		4
        /*0000*/ 	.byte	0x04, 0x37
        /*0002*/ 	.short	(.L_31 - .L_30)
.L_30:
        /*0004*/ 	.word	0x00000082


	//----- nvinfo : EIATTR_KPARAM_INFO
	.align		4
.L_31:
        /*0008*/ 	.byte	0x04, 0x17
        /*000a*/ 	.short	(.L_33 - .L_32)
.L_32:
        /*000c*/ 	.word	0x00000000
        /*0010*/ 	.short	0x0000
        /*0012*/ 	.short	0x0000
        /*0014*/ 	.byte	0x00, 0xf0, 0x01, 0x20


	//----- nvinfo : EIATTR_AT_ENTRY_FRAGMENTS
	.align		4
.L_33:
        /*0018*/ 	.byte	0x04, 0x4f
        /*001a*/ 	.short	(.L_35 - .L_34)


	//   ....[0]....
.L_34:
        /*001c*/ 	.word	0x00000006


	//----- nvinfo : EIATTR_RESERVED_SMEM_USED
	.align		4
.L_35:
        /*0020*/ 	.byte	0x01, 0x41
	.zero		2


	//----- nvinfo : EIATTR_SPARSE_MMA_MASK
	.align		4
        /*0024*/ 	.byte	0x03, 0x50
        /*0026*/ 	.short	0x0000


	//----- nvinfo : EIATTR_TCGEN05_1CTA_USED
	.align		4
        /*0028*/ 	.byte	0x01, 0x51
	.zero		2


	//----- nvinfo : EIATTR_MAXREG_COUNT
	.align		4
        /*002c*/ 	.byte	0x03, 0x1b
        /*002e*/ 	.short	0x00ff


	//----- nvinfo : EIATTR_NUM_BARRIERS
	.align		4
        /*0030*/ 	.byte	0x02, 0x4c
        /*0032*/ 	.byte	0x07
	.zero		1


	//----- nvinfo : EIATTR_EXTERNS
	.align		4
        /*0034*/ 	.byte	0x04, 0x0f
        /*0036*/ 	.short	(.L_37 - .L_36)


	//   ....[0]....
	.align		4
.L_36:
        /*0038*/ 	.word	index@(__assertfail)


	//----- nvinfo : EIATTR_MERCURY_ISA_VERSION
	.align		4
.L_37:
        /*003c*/ 	.byte	0x03, 0x5f
        /*003e*/ 	.short	0x0101


	//----- nvinfo : EIATTR_INT_WARP_WIDE_INSTR_OFFSETS
	.align		4
        /*0040*/ 	.byte	0x04, 0x31
        /*0042*/ 	.short	(.L_39 - .L_38)


	//   ....[0]....
.L_38:
        /*0044*/ 	.word	0x00002070


	//   ....[1]....
        /*0048*/ 	.word	0x00004710


	//   ....[2]....
        /*004c*/ 	.word	0x00004730


	//   ....[3]....
        /*0050*/ 	.word	0x00004760


	//   ....[4]....
        /*0054*/ 	.word	0x00005170


	//   ....[5]....
        /*0058*/ 	.word	0x00005260


	//----- nvinfo : EIATTR_COOP_GROUP_MASK_REGIDS
	.align		4
.L_39:
        /*005c*/ 	.byte	0x04, 0x29
        /*005e*/ 	.short	(.L_41 - .L_40)


	//   ....[0]....
.L_40:
        /*0060*/ 	.word	0xffffffff


	//   ....[1]....
        /*0064*/ 	.word	0xffffffff


	//   ....[2]....
        /*0068*/ 	.word	0xffffffff


	//   ....[3]....
        /*006c*/ 	.word	0xffffffff


	//   ....[4]....
        /*0070*/ 	.word	0xffffffff


	//   ....[5]....
        /*0074*/ 	.word	0xffffffff


	//   ....[6]....
        /*0078*/ 	.word	0xffffffff


	//   ....[7]....
        /*007c*/ 	.word	0xffffffff


	//   ....[8]....
        /*0080*/ 	.word	0xffffffff


	//   ....[9]....
        /*0084*/ 	.word	0xffffffff


	//   ....[10]....
        /*0088*/ 	.word	0xffffffff


	//   ....[11]....
        /*008c*/ 	.word	0xffffffff


	//   ....[12]....
        /*0090*/ 	.word	0xffffffff


	//----- nvinfo : EIATTR_COOP_GROUP_INSTR_OFFSETS
	.align		4
.L_41:
        /*0094*/ 	.byte	0x04, 0x28
        /*0096*/ 	.short	(.L_43 - .L_42)


	//   ....[0]....
.L_42:
        /*0098*/ 	.word	0x00000090


	//   ....[1]....
        /*009c*/ 	.word	0x000004d0


	//   ....[2]....
        /*00a0*/ 	.word	0x00000950


	//   ....[3]....
        /*00a4*/ 	.word	0x00000a90


	//   ....[4]....
        /*00a8*/ 	.word	0x00000b90


	//   ....[5]....
        /*00ac*/ 	.word	0x00000d00


	//   ....[6]....
        /*00b0*/ 	.word	0x00000ea0


	//   ....[7]....
        /*00b4*/ 	.word	0x00001f50


	//   ....[8]....
        /*00b8*/ 	.word	0x00003a20


	//   ....[9]....
        /*00bc*/ 	.word	0x00003c30


	//   ....[10]....
        /*00c0*/ 	.word	0x00003c60


	//   ....[11]....
        /*00c4*/ 	.word	0x000045f0


	//   ....[12]....
        /*00c8*/ 	.word	0x00004820


	//----- nvinfo : EIATTR_VRC_CTA_INIT_COUNT
	.align		4
.L_43:
        /*00cc*/ 	.byte	0x02, 0x4a
        /*00ce*/ 	.byte	0x80
	.zero		1


	//----- nvinfo : EIATTR_SYSCALL_OFFSETS
	.align		4
        /*00d0*/ 	.byte	0x04, 0x46
        /*00d2*/ 	.short	(.L_45 - .L_44)


	//   ....[0]....
.L_44:
        /*00d4*/ 	.word	0x00005c80


	//   ....[1]....
        /*00d8*/ 	.word	0x00005dc0


	//   ....[2]....
        /*00dc*/ 	.word	0x00006520


	//----- nvinfo : EIATTR_MBARRIER_INSTR_OFFSETS
	.align		4
.L_45:
        /*00e0*/ 	.byte	0x04, 0x39
        /*00e2*/ 	.short	(.L_47 - .L_46)


	//   ....[0]....
.L_46:
        /*00e4*/ 	.word	0x000005d0
        /*00e8*/ 	.word	0x000000ff
        /*00ec*/ 	.word	0x00000000
        /*00f0*/ 	.short	0x0100
        /*00f2*/ 	.byte	0x05
	.zero		1


	//   ....[1]....
        /*00f4*/ 	.word	0x000005e0
        /*00f8*/ 	.word	0x000000ff
        /*00fc*/ 	.word	0x000000d8
        /*0100*/ 	.short	0x0100
        /*0102*/ 	.byte	0x05
	.zero		1


	//   ....[2]....
        /*0104*/ 	.word	0x000005f0
        /*0108*/ 	.word	0x000000ff
        /*010c*/ 	.word	0x00000008
        /*0110*/ 	.short	0x0100
        /*0112*/ 	.byte	0x05
	.zero		1


	//   ....[3]....
        /*0114*/ 	.word	0x00000600
        /*0118*/ 	.word	0x000000ff
        /*011c*/ 	.word	0x000000e0
        /*0120*/ 	.short	0x0100
        /*0122*/ 	.byte	0x05
	.zero		1


	//   ....[4]....
        /*0124*/ 	.word	0x00000610
        /*0128*/ 	.word	0x000000ff
        /*012c*/ 	.word	0x00000010
        /*0130*/ 	.short	0x0100
        /*0132*/ 	.byte	0x05
	.zero		1


	//   ....[5]....
        /*0134*/ 	.word	0x00000620
        /*0138*/ 	.word	0x000000ff
        /*013c*/ 	.word	0x000000e8
        /*0140*/ 	.short	0x0100
        /*0142*/ 	.byte	0x05
	.zero		1


	//   ....[6]....
        /*0144*/ 	.word	0x00000630
        /*0148*/ 	.word	0x000000ff
        /*014c*/ 	.word	0x00000018
        /*0150*/ 	.short	0x0100
        /*0152*/ 	.byte	0x05
	.zero		1


	//   ....[7]....
        /*0154*/ 	.word	0x00000640
        /*0158*/ 	.word	0x000000ff
        /*015c*/ 	.word	0x000000f0
        /*0160*/ 	.short	0x0100
        /*0162*/ 	.byte	0x05
	.zero		1


	//   ....[8]....
        /*0164*/ 	.word	0x00000650
        /*0168*/ 	.word	0x000000ff
        /*016c*/ 	.word	0x00000020
        /*0170*/ 	.short	0x0100
        /*0172*/ 	.byte	0x05
	.zero		1


	//   ....[9]....
        /*0174*/ 	.word	0x00000660
        /*0178*/ 	.word	0x000000ff
        /*017c*/ 	.word	0x000000f8
        /*0180*/ 	.short	0x0100
        /*0182*/ 	.byte	0x05
	.zero		1


	//   ....[10]....
        /*0184*/ 	.word	0x00000670
        /*0188*/ 	.word	0x000000ff
        /*018c*/ 	.word	0x00000028
        /*0190*/ 	.short	0x0100
        /*0192*/ 	.byte	0x05
	.zero		1


	//   ....[11]....
        /*0194*/ 	.word	0x00000680
        /*0198*/ 	.word	0x000000ff
        /*019c*/ 	.word	0x00000100
        /*01a0*/ 	.short	0x0100
        /*01a2*/ 	.byte	0x05
	.zero		1


	//   ....[12]....
        /*01a4*/ 	.word	0x00000690
        /*01a8*/ 	.word	0x000000ff
        /*01ac*/ 	.word	0x00000030
        /*01b0*/ 	.short	0x0100
        /*01b2*/ 	.byte	0x05
	.zero		1


	//   ....[13]....
        /*01b4*/ 	.word	0x000006a0
        /*01b8*/ 	.word	0x000000ff
        /*01bc*/ 	.word	0x00000108
        /*01c0*/ 	.short	0x0100
        /*01c2*/ 	.byte	0x05
	.zero		1


	//   ....[14]....
        /*01c4*/ 	.word	0x000006b0
        /*01c8*/ 	.word	0x000000ff
        /*01cc*/ 	.word	0x00000038
        /*01d0*/ 	.short	0x0100
        /*01d2*/ 	.byte	0x05
	.zero		1


	//   ....[15]....
        /*01d4*/ 	.word	0x000006c0
        /*01d8*/ 	.word	0x000000ff
        /*01dc*/ 	.word	0x00000110
        /*01e0*/ 	.short	0x0100
        /*01e2*/ 	.byte	0x05
	.zero		1


	//   ....[16]....
        /*01e4*/ 	.word	0x000006d0
        /*01e8*/ 	.word	0x000000ff
        /*01ec*/ 	.word	0x00000040
        /*01f0*/ 	.short	0x0100
        /*01f2*/ 	.byte	0x05
	.zero		1


	//   ....[17]....
        /*01f4*/ 	.word	0x000006e0
        /*01f8*/ 	.word	0x000000ff
        /*01fc*/ 	.word	0x00000118
        /*0200*/ 	.short	0x0100
        /*0202*/ 	.byte	0x05
	.zero		1


	//   ....[18]....
        /*0204*/ 	.word	0x000006f0
        /*0208*/ 	.word	0x000000ff
        /*020c*/ 	.word	0x00000048
        /*0210*/ 	.short	0x0100
        /*0212*/ 	.byte	0x05
	.zero		1


	//   ....[19]....
        /*0214*/ 	.word	0x00000700
        /*0218*/ 	.word	0x000000ff
        /*021c*/ 	.word	0x00000120
        /*0220*/ 	.short	0x0100
        /*0222*/ 	.byte	0x05
	.zero		1


	//   ....[20]....
        /*0224*/ 	.word	0x00000710
        /*0228*/ 	.word	0x000000ff
        /*022c*/ 	.word	0x00000050
        /*0230*/ 	.short	0x0100
        /*0232*/ 	.byte	0x05
	.zero		1


	//   ....[21]....
        /*0234*/ 	.word	0x00000720
        /*0238*/ 	.word	0x000000ff
        /*023c*/ 	.word	0x00000128
        /*0240*/ 	.short	0x0100
        /*0242*/ 	.byte	0x05
	.zero		1


	//   ....[22]....
        /*0244*/ 	.word	0x00000730
        /*0248*/ 	.word	0x000000ff
        /*024c*/ 	.word	0x00000058
        /*0250*/ 	.short	0x0100
        /*0252*/ 	.byte	0x05
	.zero		1


	//   ....[23]....
        /*0254*/ 	.word	0x00000740
        /*0258*/ 	.word	0x000000ff
        /*025c*/ 	.word	0x00000130
        /*0260*/ 	.short	0x0100
        /*0262*/ 	.byte	0x05
	.zero		1


	//   ....[24]....
        /*0264*/ 	.word	0x00000750
        /*0268*/ 	.word	0x000000ff
        /*026c*/ 	.word	0x00000060
        /*0270*/ 	.short	0x0100
        /*0272*/ 	.byte	0x05
	.zero		1


	//   ....[25]....
        /*0274*/ 	.word	0x00000760
        /*0278*/ 	.word	0x000000ff
        /*027c*/ 	.word	0x00000138
        /*0280*/ 	.short	0x0100
        /*0282*/ 	.byte	0x05
	.zero		1


	//   ....[26]....
        /*0284*/ 	.word	0x00000770
        /*0288*/ 	.word	0x000000ff
        /*028c*/ 	.word	0x00000068
        /*0290*/ 	.short	0x0100
        /*0292*/ 	.byte	0x05
	.zero		1


	//   ....[27]....
        /*0294*/ 	.word	0x00000780
        /*0298*/ 	.word	0x000000ff
        /*029c*/ 	.word	0x00000140
        /*02a0*/ 	.short	0x0100
        /*02a2*/ 	.byte	0x05
	.zero		1


	//   ....[28]....
        /*02a4*/ 	.word	0x00000790
        /*02a8*/ 	.word	0x000000ff
        /*02ac*/ 	.word	0x00000070
        /*02b0*/ 	.short	0x0100
        /*02b2*/ 	.byte	0x05
	.zero		1


	//   ....[29]....
        /*02b4*/ 	.word	0x000007a0
        /*02b8*/ 	.word	0x000000ff
        /*02bc*/ 	.word	0x00000148
        /*02c0*/ 	.short	0x0100
        /*02c2*/ 	.byte	0x05
	.zero		1


	//   ....[30]....
        /*02c4*/ 	.word	0x000007b0
        /*02c8*/ 	.word	0x000000ff
        /*02cc*/ 	.word	0x00000078
        /*02d0*/ 	.short	0x0100
        /*02d2*/ 	.byte	0x05
	.zero		1


	//   ....[31]....
        /*02d4*/ 	.word	0x000007c0
        /*02d8*/ 	.word	0x000000ff
        /*02dc*/ 	.word	0x00000150
        /*02e0*/ 	.short	0x0100
        /*02e2*/ 	.byte	0x05
	.zero		1


	//   ....[32]....
        /*02e4*/ 	.word	0x000007d0
        /*02e8*/ 	.word	0x000000ff
        /*02ec*/ 	.word	0x00000080
        /*02f0*/ 	.short	0x0100
        /*02f2*/ 	.byte	0x05
	.zero		1


	//   ....[33]....
        /*02f4*/ 	.word	0x000007e0
        /*02f8*/ 	.word	0x000000ff
        /*02fc*/ 	.word	0x00000158
        /*0300*/ 	.short	0x0100
        /*0302*/ 	.byte	0x05
	.zero		1


	//   ....[34]....
        /*0304*/ 	.word	0x000007f0
        /*0308*/ 	.word	0x000000ff
        /*030c*/ 	.word	0x00000088
        /*0310*/ 	.short	0x0100
        /*0312*/ 	.byte	0x05
	.zero		1


	//   ....[35]....
        /*0314*/ 	.word	0x00000800
        /*0318*/ 	.word	0x000000ff
        /*031c*/ 	.word	0x00000160
        /*0320*/ 	.short	0x0100
        /*0322*/ 	.byte	0x05
	.zero		1


	//   ....[36]....
        /*0324*/ 	.word	0x00000810
        /*0328*/ 	.word	0x000000ff
        /*032c*/ 	.word	0x00000090
        /*0330*/ 	.short	0x0100
        /*0332*/ 	.byte	0x05
	.zero		1


	//   ....[37]....
        /*0334*/ 	.word	0x00000820
        /*0338*/ 	.word	0x000000ff
        /*033c*/ 	.word	0x00000168
        /*0340*/ 	.short	0x0100
        /*0342*/ 	.byte	0x05
	.zero		1


	//   ....[38]....
        /*0344*/ 	.word	0x00000830
        /*0348*/ 	.word	0x000000ff
        /*034c*/ 	.word	0x00000098
        /*0350*/ 	.short	0x0100
        /*0352*/ 	.byte	0x05
	.zero		1


	//   ....[39]....
        /*0354*/ 	.word	0x00000840
        /*0358*/ 	.word	0x000000ff
        /*035c*/ 	.word	0x00000170
        /*0360*/ 	.short	0x0100
        /*0362*/ 	.byte	0x05
	.zero		1


	//   ....[40]....
        /*0364*/ 	.word	0x00000850
        /*0368*/ 	.word	0x000000ff
        /*036c*/ 	.word	0x000000a0
        /*0370*/ 	.short	0x0100
        /*0372*/ 	.byte	0x05
	.zero		1


	//   ....[41]....
        /*0374*/ 	.word	0x00000860
        /*0378*/ 	.word	0x000000ff
        /*037c*/ 	.word	0x00000178
        /*0380*/ 	.short	0x0100
        /*0382*/ 	.byte	0x05
	.zero		1


	//   ....[42]....
        /*0384*/ 	.word	0x00000870
        /*0388*/ 	.word	0x000000ff
        /*038c*/ 	.word	0x000000a8
        /*0390*/ 	.short	0x0100
        /*0392*/ 	.byte	0x05
	.zero		1


	//   ....[43]....
        /*0394*/ 	.word	0x00000880
        /*0398*/ 	.word	0x000000ff
        /*039c*/ 	.word	0x00000180
        /*03a0*/ 	.short	0x0100
        /*03a2*/ 	.byte	0x05
	.zero		1


	//   ....[44]....
        /*03a4*/ 	.word	0x00000890
        /*03a8*/ 	.word	0x000000ff
        /*03ac*/ 	.word	0x000000b0
        /*03b0*/ 	.short	0x0100
        /*03b2*/ 	.byte	0x05
	.zero		1


	//   ....[45]....
        /*03b4*/ 	.word	0x000008a0
        /*03b8*/ 	.word	0x000000ff
        /*03bc*/ 	.word	0x00000188
        /*03c0*/ 	.short	0x0100
        /*03c2*/ 	.byte	0x05
	.zero		1


	//   ....[46]....
        /*03c4*/ 	.word	0x000008b0
        /*03c8*/ 	.word	0x000000ff
        /*03cc*/ 	.word	0x000000b8
        /*03d0*/ 	.short	0x0100
        /*03d2*/ 	.byte	0x05
	.zero		1


	//   ....[47]....
        /*03d4*/ 	.word	0x000008c0
        /*03d8*/ 	.word	0x000000ff
        /*03dc*/ 	.word	0x00000190
        /*03e0*/ 	.short	0x0100
        /*03e2*/ 	.byte	0x05
	.zero		1


	//   ....[48]....
        /*03e4*/ 	.word	0x000008d0
        /*03e8*/ 	.word	0x000000ff
        /*03ec*/ 	.word	0x000000c0
        /*03f0*/ 	.short	0x0100
        /*03f2*/ 	.byte	0x05
	.zero		1


	//   ....[49]....
        /*03f4*/ 	.word	0x000008e0
        /*03f8*/ 	.word	0x000000ff
        /*03fc*/ 	.word	0x00000198
        /*0400*/ 	.short	0x0100
        /*0402*/ 	.byte	0x05
	.zero		1


	//   ....[50]....
        /*0404*/ 	.word	0x000008f0
        /*0408*/ 	.word	0x000000ff
        /*040c*/ 	.word	0x000000c8
        /*0410*/ 	.short	0x0100
        /*0412*/ 	.byte	0x05
	.zero		1


	//   ....[51]....
        /*0414*/ 	.word	0x00000900
        /*0418*/ 	.word	0x000000ff
        /*041c*/ 	.word	0x000001a0
        /*0420*/ 	.short	0x0100
        /*0422*/ 	.byte	0x05
	.zero		1


	//   ....[52]....
        /*0424*/ 	.word	0x00000910
        /*0428*/ 	.word	0x000000ff
        /*042c*/ 	.word	0x000000d0
        /*0430*/ 	.short	0x0100
        /*0432*/ 	.byte	0x05
	.zero		1


	//   ....[53]....
        /*0434*/ 	.word	0x00000920
        /*0438*/ 	.word	0x000000ff
        /*043c*/ 	.word	0x000001a8
        /*0440*/ 	.short	0x0100
        /*0442*/ 	.byte	0x05
	.zero		1


	//   ....[54]....
        /*0444*/ 	.word	0x00000a60
        /*0448*/ 	.word	0x000000ff
        /*044c*/ 	.word	0x000001b0
        /*0450*/ 	.short	0x0100
        /*0452*/ 	.byte	0x06
	.zero		1


	//   ....[55]....
        /*0454*/ 	.word	0x00000a70
        /*0458*/ 	.word	0x000000ff
        /*045c*/ 	.word	0x000001b8
        /*0460*/ 	.short	0x0100
        /*0462*/ 	.byte	0x06
	.zero		1


	//   ....[56]....
        /*0464*/ 	.word	0x00000b60
        /*0468*/ 	.word	0x000000ff
        /*046c*/ 	.word	0x000001c0
        /*0470*/ 	.short	0x0100
        /*0472*/ 	.byte	0x05
	.zero		1


	//   ....[57]....
        /*0474*/ 	.word	0x00000b70
        /*0478*/ 	.word	0x000000ff
        /*047c*/ 	.word	0x000001c8
        /*0480*/ 	.short	0x0100
        /*0482*/ 	.byte	0x05
	.zero		1


	//   ....[58]....
        /*0484*/ 	.word	0x00000cb0
        /*0488*/ 	.word	0x000000ff
        /*048c*/ 	.word	0x000001d0
        /*0490*/ 	.short	0x0100
        /*0492*/ 	.byte	0x05
	.zero		1


	//   ....[59]....
        /*0494*/ 	.word	0x00000cc0
        /*0498*/ 	.word	0x000000ff
        /*049c*/ 	.word	0x000001e0
        /*04a0*/ 	.short	0x0100
        /*04a2*/ 	.byte	0x05
	.zero		1


	//   ....[60]....
        /*04a4*/ 	.word	0x00000cd0
        /*04a8*/ 	.word	0x000000ff
        /*04ac*/ 	.word	0x000001d8
        /*04b0*/ 	.short	0x0100
        /*04b2*/ 	.byte	0x05
	.zero		1


	//   ....[61]....
        /*04b4*/ 	.word	0x00000ce0
        /*04b8*/ 	.word	0x000000ff
        /*04bc*/ 	.word	0x000001e8
        /*04c0*/ 	.short	0x0100
        /*04c2*/ 	.byte	0x05
	.zero		1


	//   ....[62]....
        /*04c4*/ 	.word	0x00000e10
        /*04c8*/ 	.word	0x000000ff
        /*04cc*/ 	.word	0x000001f0
        /*04d0*/ 	.short	0x0100
        /*04d2*/ 	.byte	0x06
	.zero		1


	//   ....[63]....
        /*04d4*/ 	.word	0x00000e20
        /*04d8*/ 	.word	0x000000ff
        /*04dc*/ 	.word	0x00000210
        /*04e0*/ 	.short	0x0100
        /*04e2*/ 	.byte	0x06
	.zero		1


	//   ....[64]....
        /*04e4*/ 	.word	0x00000e30
        /*04e8*/ 	.word	0x000000ff
        /*04ec*/ 	.word	0x000001f8
        /*04f0*/ 	.short	0x0100
        /*04f2*/ 	.byte	0x06
	.zero		1


	//   ....[65]....
        /*04f4*/ 	.word	0x00000e40
        /*04f8*/ 	.word	0x000000ff
        /*04fc*/ 	.word	0x00000218
        /*0500*/ 	.short	0x0100
        /*0502*/ 	.byte	0x06
	.zero		1


	//   ....[66]....
        /*0504*/ 	.word	0x00000e50
        /*0508*/ 	.word	0x000000ff
        /*050c*/ 	.word	0x00000200
        /*0510*/ 	.short	0x0100
        /*0512*/ 	.byte	0x06
	.zero		1


	//   ....[67]....
        /*0514*/ 	.word	0x00000e60
        /*0518*/ 	.word	0x000000ff
        /*051c*/ 	.word	0x00000220
        /*0520*/ 	.short	0x0100
        /*0522*/ 	.byte	0x06
	.zero		1


	//   ....[68]....
        /*0524*/ 	.word	0x00000e70
        /*0528*/ 	.word	0x000000ff
        /*052c*/ 	.word	0x00000208
        /*0530*/ 	.short	0x0100
        /*0532*/ 	.byte	0x06
	.zero		1


	//   ....[69]....
        /*0534*/ 	.word	0x00000e80
        /*0538*/ 	.word	0x000000ff
        /*053c*/ 	.word	0x00000228
        /*0540*/ 	.short	0x0100
        /*0542*/ 	.byte	0x06
	.zero		1


	//   ....[70]....
        /*0544*/ 	.word	0x00000f70
        /*0548*/ 	.word	0x000000ff
        /*054c*/ 	.word	0x00000230
        /*0550*/ 	.short	0x0100
        /*0552*/ 	.byte	0x05
	.zero		1


	//   ....[71]....
        /*0554*/ 	.word	0x00000f80
        /*0558*/ 	.word	0x000000ff
        /*055c*/ 	.word	0x00000240
        /*0560*/ 	.short	0x0100
        /*0562*/ 	.byte	0x05
	.zero		1


	//   ....[72]....
        /*0564*/ 	.word	0x00000f90
        /*0568*/ 	.word	0x000000ff
        /*056c*/ 	.word	0x00000238
        /*0570*/ 	.short	0x0100
        /*0572*/ 	.byte	0x05
	.zero		1


	//   ....[73]....
        /*0574*/ 	.word	0x00000fa0
        /*0578*/ 	.word	0x000000ff
        /*057c*/ 	.word	0x00000248
        /*0580*/ 	.short	0x0100
        /*0582*/ 	.byte	0x05
	.zero		1


	//   ....[74]....
        /*0584*/ 	.word	0x00001870
        /*0588*/ 	.word	0x00000003
        /*058c*/ 	.word	0x00000240
        /*0590*/ 	.short	0x010a
        /*0592*/ 	.byte	0xff
	.zero		1


	//   ....[75]....
        /*0594*/ 	.word	0x000018a0
        /*0598*/ 	.word	0x00000003
        /*059c*/ 	.word	0x00000230
        /*05a0*/ 	.short	0x0101
        /*05a2*/ 	.byte	0xff
	.zero		1


	//   ....[76]....
        /*05a4*/ 	.word	0x00001970
        /*05a8*/ 	.word	0x000000ff
        /*05ac*/ 	.word	0x000000d8
        /*05b0*/ 	.short	0x010a
        /*05b2*/ 	.byte	0x08
	.zero		1


	//   ....[77]....
        /*05b4*/ 	.word	0x00001a10
        /*05b8*/ 	.word	0x000000ff
        /*05bc*/ 	.word	0x000000d8
        /*05c0*/ 	.short	0x010a
        /*05c2*/ 	.byte	0x21
	.zero		1


	//   ....[78]....
        /*05c4*/ 	.word	0x00001b70
        /*05c8*/ 	.word	0x000000ff
        /*05cc*/ 	.word	0x000000d8
        /*05d0*/ 	.short	0x010a
        /*05d2*/ 	.byte	0x08
	.zero		1


	//   ....[79]....
        /*05d4*/ 	.word	0x00001c60
        /*05d8*/ 	.word	0x000000ff
        /*05dc*/ 	.word	0x000001c8
        /*05e0*/ 	.short	0x0101
        /*05e2*/ 	.byte	0x04
	.zero		1


	//   ....[80]....
        /*05e4*/ 	.word	0x00001c80
        /*05e8*/ 	.word	0x000000ff
        /*05ec*/ 	.word	0x000000d8
        /*05f0*/ 	.short	0x010a
        /*05f2*/ 	.byte	0x08
	.zero		1


	//   ....[81]....
        /*05f4*/ 	.word	0x00001d00
        /*05f8*/ 	.word	0x000000ff
        /*05fc*/ 	.word	0x000000d8
        /*0600*/ 	.short	0x010a
        /*0602*/ 	.byte	0x11
	.zero		1


	//   ....[82]....
        /*0604*/ 	.word	0x00001e60
        /*0608*/ 	.word	0x000000ff
        /*060c*/ 	.word	0x000000d8
        /*0610*/ 	.short	0x010a
        /*0612*/ 	.byte	0x08
	.zero		1


	//   ....[83]....
        /*0614*/ 	.word	0x00001f80
        /*0618*/ 	.word	0x00000002
        /*061c*/ 	.word	0x000001d0
        /*0620*/ 	.short	0x010a
        /*0622*/ 	.byte	0xff
	.zero		1


	//   ....[84]....
        /*0624*/ 	.word	0x00002040
        /*0628*/ 	.word	0x00000002
        /*062c*/ 	.word	0x00000000
        /*0630*/ 	.short	0x0101
        /*0632*/ 	.byte	0xff
	.zero		1


	//   ....[85]....
        /*0634*/ 	.word	0x000025a0
        /*0638*/ 	.word	0x000000ff
        /*063c*/ 	.word	0x00000000
        /*0640*/ 	.short	0x010a
        /*0642*/ 	.byte	0x05
	.zero		1


	//   ....[86]....
        /*0644*/ 	.word	0x00002630
        /*0648*/ 	.word	0x000000ff
        /*064c*/ 	.word	0x00000000
        /*0650*/ 	.short	0x010a
        /*0652*/ 	.byte	0x05
	.zero		1


	//   ....[87]....
        /*0654*/ 	.word	0x000026c0
        /*0658*/ 	.word	0x000000ff
        /*065c*/ 	.word	0x00000000
        /*0660*/ 	.short	0x010a
        /*0662*/ 	.byte	0x05
	.zero		1


	//   ....[88]....
        /*0664*/ 	.word	0x00002750
        /*0668*/ 	.word	0x000000ff
        /*066c*/ 	.word	0x00000000
        /*0670*/ 	.short	0x010a
        /*0672*/ 	.byte	0x05
	.zero		1


	//   ....[89]....
        /*0674*/ 	.word	0x000027e0
        /*0678*/ 	.word	0x000000ff
        /*067c*/ 	.word	0x00000000
        /*0680*/ 	.short	0x010a
        /*0682*/ 	.byte	0x05
	.zero		1


	//   ....[90]....
        /*0684*/ 	.word	0x00002870
        /*0688*/ 	.word	0x000000ff
        /*068c*/ 	.word	0x00000000
        /*0690*/ 	.short	0x010a
        /*0692*/ 	.byte	0x05
	.zero		1


	//   ....[91]....
        /*0694*/ 	.word	0x00002900
        /*0698*/ 	.word	0x000000ff
        /*069c*/ 	.word	0x00000000
        /*06a0*/ 	.short	0x010a
        /*06a2*/ 	.byte	0x05
	.zero		1


	//   ....[92]....
        /*06a4*/ 	.word	0x00002990
        /*06a8*/ 	.word	0x000000ff
        /*06ac*/ 	.word	0x00000000
        /*06b0*/ 	.short	0x010a
        /*06b2*/ 	.byte	0x05
	.zero		1


	//   ....[93]....
        /*06b4*/ 	.word	0x00002a20
        /*06b8*/ 	.word	0x000000ff
        /*06bc*/ 	.word	0x00000000
        /*06c0*/ 	.short	0x010a
        /*06c2*/ 	.byte	0x05
	.zero		1


	//   ....[94]....
        /*06c4*/ 	.word	0x00002ab0
        /*06c8*/ 	.word	0x000000ff
        /*06cc*/ 	.word	0x00000000
        /*06d0*/ 	.short	0x010a
        /*06d2*/ 	.byte	0x05
	.zero		1


	//   ....[95]....
        /*06d4*/ 	.word	0x00002b40
        /*06d8*/ 	.word	0x000000ff
        /*06dc*/ 	.word	0x00000000
        /*06e0*/ 	.short	0x010a
        /*06e2*/ 	.byte	0x05
	.zero		1


	//   ....[96]....
        /*06e4*/ 	.word	0x00002bd0
        /*06e8*/ 	.word	0x000000ff
        /*06ec*/ 	.word	0x00000000
        /*06f0*/ 	.short	0x010a
        /*06f2*/ 	.byte	0x05
	.zero		1


	//   ....[97]....
        /*06f4*/ 	.word	0x00002c60
        /*06f8*/ 	.word	0x000000ff
        /*06fc*/ 	.word	0x00000000
        /*0700*/ 	.short	0x010a
        /*0702*/ 	.byte	0x05
	.zero		1


	//   ....[98]....
        /*0704*/ 	.word	0x00002cf0
        /*0708*/ 	.word	0x000000ff
        /*070c*/ 	.word	0x00000000
        /*0710*/ 	.short	0x010a
        /*0712*/ 	.byte	0x05
	.zero		1


	//   ....[99]....
        /*0714*/ 	.word	0x00002d80
        /*0718*/ 	.word	0x000000ff
        /*071c*/ 	.word	0x00000000
        /*0720*/ 	.short	0x010a
        /*0722*/ 	.byte	0x05
	.zero		1


	//   ....[100]....
        /*0724*/ 	.word	0x00002e10
        /*0728*/ 	.word	0x000000ff
        /*072c*/ 	.word	0x00000000
        /*0730*/ 	.short	0x010a
        /*0732*/ 	.byte	0x05
	.zero		1


	//   ....[101]....
        /*0734*/ 	.word	0x00002ea0
        /*0738*/ 	.word	0x000000ff
        /*073c*/ 	.word	0x00000000
        /*0740*/ 	.short	0x010a
        /*0742*/ 	.byte	0x05
	.zero		1


	//   ....[102]....
        /*0744*/ 	.word	0x00002f30
        /*0748*/ 	.word	0x000000ff
        /*074c*/ 	.word	0x00000000
        /*0750*/ 	.short	0x010a
        /*0752*/ 	.byte	0x05
	.zero		1


	//   ....[103]....
        /*0754*/ 	.word	0x00002fc0
        /*0758*/ 	.word	0x000000ff
        /*075c*/ 	.word	0x00000000
        /*0760*/ 	.short	0x010a
        /*0762*/ 	.byte	0x05
	.zero		1


	//   ....[104]....
        /*0764*/ 	.word	0x00003050
        /*0768*/ 	.word	0x000000ff
        /*076c*/ 	.word	0x00000000
        /*0770*/ 	.short	0x010a
        /*0772*/ 	.byte	0x05
	.zero		1


	//   ....[105]....
        /*0774*/ 	.word	0x000030e0
        /*0778*/ 	.word	0x000000ff
        /*077c*/ 	.word	0x00000000
        /*0780*/ 	.short	0x010a
        /*0782*/ 	.byte	0x05
	.zero		1


	//   ....[106]....
        /*0784*/ 	.word	0x00003170
        /*0788*/ 	.word	0x000000ff
        /*078c*/ 	.word	0x00000000
        /*0790*/ 	.short	0x010a
        /*0792*/ 	.byte	0x05
	.zero		1


	//   ....[107]....
        /*0794*/ 	.word	0x00003200
        /*0798*/ 	.word	0x000000ff
        /*079c*/ 	.word	0x00000000
        /*07a0*/ 	.short	0x010a
        /*07a2*/ 	.byte	0x05
	.zero		1


	//   ....[108]....
        /*07a4*/ 	.word	0x00003290
        /*07a8*/ 	.word	0x000000ff
        /*07ac*/ 	.word	0x00000000
        /*07b0*/ 	.short	0x010a
        /*07b2*/ 	.byte	0x05
	.zero		1


	//   ....[109]....
        /*07b4*/ 	.word	0x00003320
        /*07b8*/ 	.word	0x000000ff
        /*07bc*/ 	.word	0x00000000
        /*07c0*/ 	.short	0x010a
        /*07c2*/ 	.byte	0x05
	.zero		1


	//   ....[110]....
        /*07c4*/ 	.word	0x000033b0
        /*07c8*/ 	.word	0x000000ff
        /*07cc*/ 	.word	0x00000000
        /*07d0*/ 	.short	0x010a
        /*07d2*/ 	.byte	0x05
	.zero		1


	//   ....[111]....
        /*07d4*/ 	.word	0x00003450
        /*07d8*/ 	.word	0x00000000
        /*07dc*/ 	.word	0x00000000
        /*07e0*/ 	.short	0x010a
        /*07e2*/ 	.byte	0xff
	.zero		1


	//   ....[112]....
        /*07e4*/ 	.word	0x00003570
        /*07e8*/ 	.word	0x00000000
        /*07ec*/ 	.word	0x00000230
        /*07f0*/ 	.short	0x010a
        /*07f2*/ 	.byte	0xff
	.zero		1


	//   ....[113]....
        /*07f4*/ 	.word	0x000035d0
        /*07f8*/ 	.word	0x00000004
        /*07fc*/ 	.word	0x00000000
        /*0800*/ 	.short	0x0101
        /*0802*/ 	.byte	0xff
	.zero		1


	//   ....[114]....
        /*0804*/ 	.word	0x000035f0
        /*0808*/ 	.word	0x000000ff
        /*080c*/ 	.word	0x000001e0
        /*0810*/ 	.short	0x010a
        /*0812*/ 	.byte	0x05
	.zero		1


	//   ....[115]....
        /*0814*/ 	.word	0x00003710
        /*0818*/ 	.word	0x00000000
        /*081c*/ 	.word	0x000001d0
        /*0820*/ 	.short	0x010a
        /*0822*/ 	.byte	0xff
	.zero		1


	//   ....[116]....
        /*0824*/ 	.word	0x00003820
        /*0828*/ 	.word	0x00000000
        /*082c*/ 	.word	0x00000000
        /*0830*/ 	.short	0x0101
        /*0832*/ 	.byte	0xff
	.zero		1


	//   ....[117]....
        /*0834*/ 	.word	0x000038b0
        /*0838*/ 	.word	0x000000ff
        /*083c*/ 	.word	0x000001e0
        /*0840*/ 	.short	0x0106
        /*0842*/ 	.byte	0x05
	.zero		1


	//   ....[118]....
        /*0844*/ 	.word	0x000038d0
        /*0848*/ 	.word	0x000000ff
        /*084c*/ 	.word	0x000001e0
        /*0850*/ 	.short	0x010a
        /*0852*/ 	.byte	0x05
	.zero		1


	//   ....[119]....
        /*0854*/ 	.word	0x00003960
        /*0858*/ 	.word	0x000000ff
        /*085c*/ 	.word	0x000001e0
        /*0860*/ 	.short	0x0106
        /*0862*/ 	.byte	0x04
	.zero		1


	//   ....[120]....
        /*0864*/ 	.word	0x000039a0
        /*0868*/ 	.word	0x00000000
        /*086c*/ 	.word	0x000001e0
        /*0870*/ 	.short	0x010a
        /*0872*/ 	.byte	0xff
	.zero		1


	//   ....[121]....
        /*0874*/ 	.word	0x00003e80
        /*0878*/ 	.word	0x00000000
        /*087c*/ 	.word	0x000001d0
        /*0880*/ 	.short	0x010a
        /*0882*/ 	.byte	0xff
	.zero		1


	//   ....[122]....
        /*0884*/ 	.word	0x00003f80
        /*0888*/ 	.word	0x00000003
        /*088c*/ 	.word	0x00000000
        /*0890*/ 	.short	0x0101
        /*0892*/ 	.byte	0xff
	.zero		1


	//   ....[123]....
        /*0894*/ 	.word	0x00003f90
        /*0898*/ 	.word	0x000000ff
        /*089c*/ 	.word	0x00000000
        /*08a0*/ 	.short	0x010a
        /*08a2*/ 	.byte	0x04
	.zero		1


	//   ....[124]....
        /*08a4*/ 	.word	0x00004010
        /*08a8*/ 	.word	0x000000ff
        /*08ac*/ 	.word	0x00000210
        /*08b0*/ 	.short	0x010a
        /*08b2*/ 	.byte	0x08
	.zero		1


	//   ....[125]....
        /*08b4*/ 	.word	0x000040f0
        /*08b8*/ 	.word	0x000000ff
        /*08bc*/ 	.word	0x00000000
        /*08c0*/ 	.short	0x010a
        /*08c2*/ 	.byte	0x07
	.zero		1


	//   ....[126]....
        /*08c4*/ 	.word	0x00004230
        /*08c8*/ 	.word	0x000000ff
        /*08cc*/ 	.word	0x00000000
        /*08d0*/ 	.short	0x010a
        /*08d2*/ 	.byte	0x04
	.zero		1


	//   ....[127]....
        /*08d4*/ 	.word	0x00004420
        /*08d8*/ 	.word	0x000000ff
        /*08dc*/ 	.word	0x00000000
        /*08e0*/ 	.short	0x010a
        /*08e2*/ 	.byte	0x05
	.zero		1


	//   ....[128]....
        /*08e4*/ 	.word	0x000044b0
        /*08e8*/ 	.word	0x000000ff
        /*08ec*/ 	.word	0x00000000
        /*08f0*/ 	.short	0x010a
        /*08f2*/ 	.byte	0x05
	.zero		1


	//   ....[129]....
        /*08f4*/ 	.word	0x00004540
        /*08f8*/ 	.word	0x000000ff
        /*08fc*/ 	.word	0x00000000
        /*0900*/ 	.short	0x010a
        /*0902*/ 	.byte	0x05
	.zero		1


	//   ....[130]....
        /*0904*/ 	.word	0x000045d0
        /*0908*/ 	.word	0x000000ff
        /*090c*/ 	.word	0x00000000
        /*0910*/ 	.short	0x010a
        /*0912*/ 	.byte	0x07
	.zero		1


	//   ....[131]....
        /*0914*/ 	.word	0x00004a10
        /*0918*/ 	.word	0x00000000
        /*091c*/ 	.word	0x000001d0
        /*0920*/ 	.short	0x010a
        /*0922*/ 	.byte	0xff
	.zero		1


	//   ....[132]....
        /*0924*/ 	.word	0x00004b00
        /*0928*/ 	.word	0x00000000
        /*092c*/ 	.word	0x00000000
        /*0930*/ 	.short	0x0101
        /*0932*/ 	.byte	0xff
	.zero		1


	//   ....[133]....
        /*0934*/ 	.word	0x00004e20
        /*0938*/ 	.word	0x000000ff
        /*093c*/ 	.word	0x000001c8
        /*0940*/ 	.short	0x010a
        /*0942*/ 	.byte	0x06
	.zero		1


	//   ....[134]....
        /*0944*/ 	.word	0x00004fa0
        /*0948*/ 	.word	0x000000ff
        /*094c*/ 	.word	0x000001b8
        /*0950*/ 	.short	0x010a
        /*0952*/ 	.byte	0x06
	.zero		1


	//   ....[135]....
        /*0954*/ 	.word	0x000052d0
        /*0958*/ 	.word	0x000000ff
        /*095c*/ 	.word	0x000001b0
        /*0960*/ 	.short	0x010b
        /*0962*/ 	.byte	0x06
	.zero		1


	//   ....[136]....
        /*0964*/ 	.word	0x000052f0
        /*0968*/ 	.word	0x000000ff
        /*096c*/ 	.word	0x00000000
        /*0970*/ 	.short	0x0101
        /*0972*/ 	.byte	0x25
	.zero		1


	//   ....[137]....
        /*0974*/ 	.word	0x00005330
        /*0978*/ 	.word	0x00000000
        /*097c*/ 	.word	0x000001b8
        /*0980*/ 	.short	0x010a
        /*0982*/ 	.byte	0xff
	.zero		1


	//   ....[138]....
        /*0984*/ 	.word	0x00005690
        /*0988*/ 	.word	0x00000000
        /*098c*/ 	.word	0x000001d0
        /*0990*/ 	.short	0x010a
        /*0992*/ 	.byte	0xff
	.zero		1


	//   ....[139]....
        /*0994*/ 	.word	0x000057a0
        /*0998*/ 	.word	0x00000000
        /*099c*/ 	.word	0x00000000
        /*09a0*/ 	.short	0x0101
        /*09a2*/ 	.byte	0xff
	.zero		1


	//   ....[140]....
        /*09a4*/ 	.word	0x00006150
        /*09a8*/ 	.word	0x000000ff
        /*09ac*/ 	.word	0x000001b0
        /*09b0*/ 	.short	0x010a
        /*09b2*/ 	.byte	0x2b
	.zero		1


	//   ....[141]....
        /*09b4*/ 	.word	0x00006170
        /*09b8*/ 	.word	0x0000005c
        /*09bc*/ 	.word	0x000001f0
        /*09c0*/ 	.short	0x010a
        /*09c2*/ 	.byte	0xff
	.zero		1


	//   ....[142]....
        /*09c4*/ 	.word	0x000062c0
        /*09c8*/ 	.word	0x000000ff
        /*09cc*/ 	.word	0x000001b0
        /*09d0*/ 	.short	0x010a
        /*09d2*/ 	.byte	0x2b
	.zero		1


	//   ....[143]....
        /*09d4*/ 	.word	0x000063a0
        /*09d8*/ 	.word	0x000000ff
        /*09dc*/ 	.word	0x00000000
        /*09e0*/ 	.short	0x0101
        /*09e2*/ 	.byte	0x04
	.zero		1


	//   ....[144]....
        /*09e4*/ 	.word	0x00006400
        /*09e8*/ 	.word	0x0000005c
        /*09ec*/ 	.word	0x000001f0
        /*09f0*/ 	.short	0x010a
        /*09f2*/ 	.byte	0xff
	.zero		1


	//   ....[145]....
        /*09f4*/ 	.word	0x000067d0
        /*09f8*/ 	.word	0x000000ff
        /*09fc*/ 	.word	0x00000000
        /*0a00*/ 	.short	0x0101
        /*0a02*/ 	.byte	0x05
	.zero		1


	//   ....[146]....
        /*0a04*/ 	.word	0x00007060
        /*0a08*/ 	.word	0x00000003
        /*0a0c*/ 	.word	0x00000240
        /*0a10*/ 	.short	0x010a
        /*0a12*/ 	.byte	0xff
	.zero		1


	//   ....[147]....
        /*0a14*/ 	.word	0x000070c0
        /*0a18*/ 	.word	0x00000002
        /*0a1c*/ 	.word	0x000000d8
        /*0a20*/ 	.short	0x010a
        /*0a22*/ 	.byte	0xff
	.zero		1


	//   ....[148]....
        /*0a24*/ 	.word	0x00007120
        /*0a28*/ 	.word	0x00000002
        /*0a2c*/ 	.word	0x000000d8
        /*0a30*/ 	.short	0x010a
        /*0a32*/ 	.byte	0xff
	.zero		1


	//   ....[149]....
        /*0a34*/ 	.word	0x00007170
        /*0a38*/ 	.word	0x00000002
        /*0a3c*/ 	.word	0x000001d0
        /*0a40*/ 	.short	0x010a
        /*0a42*/ 	.byte	0xff
	.zero		1


	//   ....[150]....
        /*0a44*/ 	.word	0x000071d0
        /*0a48*/ 	.word	0x00000000
        /*0a4c*/ 	.word	0x00000000
        /*0a50*/ 	.short	0x010a
        /*0a52*/ 	.byte	0xff
	.zero		1


	//   ....[151]....
        /*0a54*/ 	.word	0x00007230
        /*0a58*/ 	.word	0x00000000
        /*0a5c*/ 	.word	0x00000000
        /*0a60*/ 	.short	0x010a
        /*0a62*/ 	.byte	0xff
	.zero		1


	//   ....[152]....
        /*0a64*/ 	.word	0x00007290
        /*0a68*/ 	.word	0x00000000
        /*0a6c*/ 	.word	0x00000000
        /*0a70*/ 	.short	0x010a
        /*0a72*/ 	.byte	0xff
	.zero		1


	//   ....[153]....
        /*0a74*/ 	.word	0x000072f0
        /*0a78*/ 	.word	0x00000000
        /*0a7c*/ 	.word	0x00000000
        /*0a80*/ 	.short	0x010a
        /*0a82*/ 	.byte	0xff
	.zero		1


	//   ....[154]....
        /*0a84*/ 	.word	0x00007350
        /*0a88*/ 	.word	0x00000000
        /*0a8c*/ 	.word	0x00000000
        /*0a90*/ 	.short	0x010a
        /*0a92*/ 	.byte	0xff
	.zero		1


	//   ....[155]....
        /*0a94*/ 	.word	0x000073b0
        /*0a98*/ 	.word	0x00000000
        /*0a9c*/ 	.word	0x00000000
        /*0aa0*/ 	.short	0x010a
        /*0aa2*/ 	.byte	0xff
	.zero		1


	//   ....[156]....
        /*0aa4*/ 	.word	0x00007410
        /*0aa8*/ 	.word	0x00000000
        /*0aac*/ 	.word	0x00000000
        /*0ab0*/ 	.short	0x010a
        /*0ab2*/ 	.byte	0xff
	.zero		1


	//   ....[157]....
        /*0ab4*/ 	.word	0x00007470
        /*0ab8*/ 	.word	0x00000000
        /*0abc*/ 	.word	0x00000000
        /*0ac0*/ 	.short	0x010a
        /*0ac2*/ 	.byte	0xff
	.zero		1


	//   ....[158]....
        /*0ac4*/ 	.word	0x000074d0
        /*0ac8*/ 	.word	0x00000000
        /*0acc*/ 	.word	0x00000000
        /*0ad0*/ 	.short	0x010a
        /*0ad2*/ 	.byte	0xff
	.zero		1


	//   ....[159]....
        /*0ad4*/ 	.word	0x00007530
        /*0ad8*/ 	.word	0x00000000
        /*0adc*/ 	.word	0x00000000
        /*0ae0*/ 	.short	0x010a
        /*0ae2*/ 	.byte	0xff
	.zero		1


	//   ....[160]....
        /*0ae4*/ 	.word	0x00007590
        /*0ae8*/ 	.word	0x00000000
        /*0aec*/ 	.word	0x00000000
        /*0af0*/ 	.short	0x010a
        /*0af2*/ 	.byte	0xff
	.zero		1


	//   ....[161]....
        /*0af4*/ 	.word	0x000075f0
        /*0af8*/ 	.word	0x00000000
        /*0afc*/ 	.word	0x00000000
        /*0b00*/ 	.short	0x010a
        /*0b02*/ 	.byte	0xff
	.zero		1


	//   ....[162]....
        /*0b04*/ 	.word	0x00007650
        /*0b08*/ 	.word	0x00000000
        /*0b0c*/ 	.word	0x00000000
        /*0b10*/ 	.short	0x010a
        /*0b12*/ 	.byte	0xff
	.zero		1


	//   ....[163]....
        /*0b14*/ 	.word	0x000076b0
        /*0b18*/ 	.word	0x00000000
        /*0b1c*/ 	.word	0x00000000
        /*0b20*/ 	.short	0x010a
        /*0b22*/ 	.byte	0xff
	.zero		1


	//   ....[164]....
        /*0b24*/ 	.word	0x00007710
        /*0b28*/ 	.word	0x00000000
        /*0b2c*/ 	.word	0x00000000
        /*0b30*/ 	.short	0x010a
        /*0b32*/ 	.byte	0xff
	.zero		1


	//   ....[165]....
        /*0b34*/ 	.word	0x00007770
        /*0b38*/ 	.word	0x00000000
        /*0b3c*/ 	.word	0x00000000
        /*0b40*/ 	.short	0x010a
        /*0b42*/ 	.byte	0xff
	.zero		1


	//   ....[166]....
        /*0b44*/ 	.word	0x000077d0
        /*0b48*/ 	.word	0x00000000
        /*0b4c*/ 	.word	0x00000000
        /*0b50*/ 	.short	0x010a
        /*0b52*/ 	.byte	0xff
	.zero		1


	//   ....[167]....
        /*0b54*/ 	.word	0x00007830
        /*0b58*/ 	.word	0x00000000
        /*0b5c*/ 	.word	0x00000000
        /*0b60*/ 	.short	0x010a
        /*0b62*/ 	.byte	0xff
	.zero		1


	//   ....[168]....
        /*0b64*/ 	.word	0x00007890
        /*0b68*/ 	.word	0x00000000
        /*0b6c*/ 	.word	0x00000000
        /*0b70*/ 	.short	0x010a
        /*0b72*/ 	.byte	0xff
	.zero		1


	//   ....[169]....
        /*0b74*/ 	.word	0x000078f0
        /*0b78*/ 	.word	0x00000000
        /*0b7c*/ 	.word	0x00000000
        /*0b80*/ 	.short	0x010a
        /*0b82*/ 	.byte	0xff
	.zero		1


	//   ....[170]....
        /*0b84*/ 	.word	0x00007950
        /*0b88*/ 	.word	0x00000000
        /*0b8c*/ 	.word	0x00000000
        /*0b90*/ 	.short	0x010a
        /*0b92*/ 	.byte	0xff
	.zero		1


	//   ....[171]....
        /*0b94*/ 	.word	0x000079b0
        /*0b98*/ 	.word	0x00000000
        /*0b9c*/ 	.word	0x00000000
        /*0ba0*/ 	.short	0x010a
        /*0ba2*/ 	.byte	0xff
	.zero		1


	//   ....[172]....
        /*0ba4*/ 	.word	0x00007a10
        /*0ba8*/ 	.word	0x00000000
        /*0bac*/ 	.word	0x00000000
        /*0bb0*/ 	.short	0x010a
        /*0bb2*/ 	.byte	0xff
	.zero		1


	//   ....[173]....
        /*0bb4*/ 	.word	0x00007a70
        /*0bb8*/ 	.word	0x00000000
        /*0bbc*/ 	.word	0x00000000
        /*0bc0*/ 	.short	0x010a
        /*0bc2*/ 	.byte	0xff
	.zero		1


	//   ....[174]....
        /*0bc4*/ 	.word	0x00007ad0
        /*0bc8*/ 	.word	0x00000000
        /*0bcc*/ 	.word	0x00000000
        /*0bd0*/ 	.short	0x010a
        /*0bd2*/ 	.byte	0xff
	.zero		1


	//   ....[175]....
        /*0bd4*/ 	.word	0x00007b30
        /*0bd8*/ 	.word	0x00000000
        /*0bdc*/ 	.word	0x00000000
        /*0be0*/ 	.short	0x010a
        /*0be2*/ 	.byte	0xff
	.zero		1


	//   ....[176]....
        /*0be4*/ 	.word	0x00007b80
        /*0be8*/ 	.word	0x00000000
        /*0bec*/ 	.word	0x00000230
        /*0bf0*/ 	.short	0x010a
        /*0bf2*/ 	.byte	0xff
	.zero		1


	//   ....[177]....
        /*0bf4*/ 	.word	0x00007be0
        /*0bf8*/ 	.word	0x00000000
        /*0bfc*/ 	.word	0x000001e0
        /*0c00*/ 	.short	0x010a
        /*0c02*/ 	.byte	0xff
	.zero		1


	//   ....[178]....
        /*0c04*/ 	.word	0x00007c30
        /*0c08*/ 	.word	0x00000000
        /*0c0c*/ 	.word	0x000001d0
        /*0c10*/ 	.short	0x010a
        /*0c12*/ 	.byte	0xff
	.zero		1


	//   ....[179]....
        /*0c14*/ 	.word	0x00007c90
        /*0c18*/ 	.word	0x00000000
        /*0c1c*/ 	.word	0x000001e0
        /*0c20*/ 	.short	0x010a
        /*0c22*/ 	.byte	0xff
	.zero		1


	//   ....[180]....
        /*0c24*/ 	.word	0x00007ce0
        /*0c28*/ 	.word	0x00000000
        /*0c2c*/ 	.word	0x000001d0
        /*0c30*/ 	.short	0x010a
        /*0c32*/ 	.byte	0xff
	.zero		1


	//   ....[181]....
        /*0c34*/ 	.word	0x00007d40
        /*0c38*/ 	.word	0x00000003
        /*0c3c*/ 	.word	0x00000210
        /*0c40*/ 	.short	0x010a
        /*0c42*/ 	.byte	0xff
	.zero		1


	//   ....[182]....
        /*0c44*/ 	.word	0x00007da0
        /*0c48*/ 	.word	0x00000000
        /*0c4c*/ 	.word	0x00000000
        /*0c50*/ 	.short	0x010a
        /*0c52*/ 	.byte	0xff
	.zero		1


	//   ....[183]....
        /*0c54*/ 	.word	0x00007e00
        /*0c58*/ 	.word	0x00000000
        /*0c5c*/ 	.word	0x00000000
        /*0c60*/ 	.short	0x010a
        /*0c62*/ 	.byte	0xff
	.zero		1


	//   ....[184]....
        /*0c64*/ 	.word	0x00007e60
        /*0c68*/ 	.word	0x00000000
        /*0c6c*/ 	.word	0x00000000
        /*0c70*/ 	.short	0x010a
        /*0c72*/ 	.byte	0xff
	.zero		1


	//   ....[185]....
        /*0c74*/ 	.word	0x00007ec0
        /*0c78*/ 	.word	0x00000000
        /*0c7c*/ 	.word	0x00000000
        /*0c80*/ 	.short	0x010a
        /*0c82*/ 	.byte	0xff
	.zero		1


	//   ....[186]....
        /*0c84*/ 	.word	0x00007f20
        /*0c88*/ 	.word	0x00000000
        /*0c8c*/ 	.word	0x00000000
        /*0c90*/ 	.short	0x010a
        /*0c92*/ 	.byte	0xff
	.zero		1


	//   ....[187]....
        /*0c94*/ 	.word	0x00007f70
        /*0c98*/ 	.word	0x00000000
        /*0c9c*/ 	.word	0x000001d0
        /*0ca0*/ 	.short	0x010a
        /*0ca2*/ 	.byte	0xff
	.zero		1


	//   ....[188]....
        /*0ca4*/ 	.word	0x00007fd0
        /*0ca8*/ 	.word	0x00000000
        /*0cac*/ 	.word	0x000001c8
        /*0cb0*/ 	.short	0x010a
        /*0cb2*/ 	.byte	0xff
	.zero		1


	//   ....[189]....
        /*0cb4*/ 	.word	0x00008030
        /*0cb8*/ 	.word	0x00000003
        /*0cbc*/ 	.word	0x000001b8
        /*0cc0*/ 	.short	0x010a
        /*0cc2*/ 	.byte	0xff
	.zero		1


	//   ....[190]....
        /*0cc4*/ 	.word	0x00008080
        /*0cc8*/ 	.word	0x00000000
        /*0ccc*/ 	.word	0x000001d0
        /*0cd0*/ 	.short	0x010a
        /*0cd2*/ 	.byte	0xff
	.zero		1


	//   ....[191]....
        /*0cd4*/ 	.word	0x000080e0
        /*0cd8*/ 	.word	0x00000000
        /*0cdc*/ 	.word	0x000001b0
        /*0ce0*/ 	.short	0x010a
        /*0ce2*/ 	.byte	0xff
	.zero		1


	//   ....[192]....
        /*0ce4*/ 	.word	0x00008130
        /*0ce8*/ 	.word	0x0000005c
        /*0cec*/ 	.word	0x000001f0
        /*0cf0*/ 	.short	0x010a
        /*0cf2*/ 	.byte	0xff
	.zero		1


	//----- nvinfo : EIATTR_NUM_MBARRIERS
	.align		4
.L_47:
        /*0cf4*/ 	.byte	0x03, 0x38
        /*0cf6*/ 	.short	0x004a


	//----- nvinfo : EIATTR_EXIT_INSTR_OFFSETS
	.align		4
        /*0cf8*/ 	.byte	0x04, 0x1c
        /*0cfa*/ 	.short	(.L_49 - .L_48)


	//   ....[0]....
.L_48:
        /*0cfc*/ 	.word	0x00003480


	//   ....[1]....
        /*0d00*/ 	.word	0x00003970


	//   ....[2]....
        /*0d04*/ 	.word	0x000039d0


	//   ....[3]....
        /*0d08*/ 	.word	0x00004830


	//   ....[4]....
        /*0d0c*/ 	.word	0x00005360


	//   ....[5]....
        /*0d10*/ 	.word	0x000053a0


	//   ....[6]....
        /*0d14*/ 	.word	0x00007050


	//----- nvinfo : EIATTR_MAX_THREADS
	.align		4
.L_49:
        /*0d18*/ 	.byte	0x04, 0x05
        /*0d1a*/ 	.short	(.L_51 - .L_50)
.L_50:
        /*0d1c*/ 	.word	0x00000100
        /*0d20*/ 	.word	0x00000001
        /*0d24*/ 	.word	0x00000001


	//----- nvinfo : EIATTR_CRS_STACK_SIZE
	.align		4
.L_51:
        /*0d28*/ 	.byte	0x04, 0x1e
        /*0d2a*/ 	.short	(.L_53 - .L_52)
.L_52:
        /*0d2c*/ 	.word	0x00000000


	//----- nvinfo : EIATTR_CBANK_PARAM_SIZE
	.align		4
.L_53:
        /*0d30*/ 	.byte	0x03, 0x19
        /*0d32*/ 	.short	0x0800


	//----- nvinfo : EIATTR_PARAM_CBANK
	.align		4
        /*0d34*/ 	.byte	0x04, 0x0a
        /*0d36*/ 	.short	(.L_55 - .L_54)
	.align		4
.L_54:
        /*0d38*/ 	.word	index@(.nv.constant0._ZN7cutlass13device_kernelINS_4gemm6kernel13GemmUniversalIN4cute5tupleIJiiiiEEENS1_10collective13CollectiveMmaINS1_35MainloopSm100TmaUmmaWarpSpecializedILi27ELi2ELi4ENS5_IJNS4_1CILi1EEESB_SB_EEEEENS5_IJNSA_ILi64EEESE_SE_EEENS_12float_e5m2_tENS5_IJSB_llEEENS_12float_e4m3_tESH_NS4_8TiledMMAINS4_8MMA_AtomIJNS4_10MMA_TraitsINS4_19SM100_MMA_F8F6F4_SSEJSG_SI_fSE_SE_NS4_17integral_constantINS4_4UMMA5MajorELSP_1EEESQ_NSN_INSO_7ScaleInELSR_0EEESS_EEEEEENS4_6LayoutISC_NS5_IJNSA_ILi0EEESW_SW_EEEEENS5_IJNS4_10UnderscoreESZ_SZ_EEEEENS4_13SM90_TMA_LOADENS4_14ComposedLayoutINS4_7SwizzleILi2ELi4ELi3EEENS4_18smem_ptr_flag_bitsILi8EEENSV_INS5_IJSE_NSA_ILi8EEEEEENS5_IJSB_SE_EEEEEEEvNS4_8identityES12_S1C_vS1D_EENS_8epilogue10collective18CollectiveEpilogueINS1F_23Sm100TmaWarpSpecializedILi1ELi1ELi32ELb0ELb0EEEJSF_NS5_IJNSV_ISE_SB_EES1K_EEESG_NS5_IJlSB_lEEESG_S1M_NS1F_6fusion15FusionCallbacksIS1J_NS1N_17LinearCombinationISG_fSG_fLNS_15FloatRoundStyleE2EEESF_S1L_JEEENS4_5SM1004TMEM4LOAD26SM100_TMEM_LOAD_16dp32b32xES12_NS13_IS15_S17_NSV_INS5_IJS18_SE_EEENS5_IJSE_SB_EEEEEEENS4_39AutoVectorizingCopyWithAssumedAlignmentILi128EEENS4_14SM90_TMA_STOREES20_S22_S22_EEEvvEEEEvNT_6ParamsE)
        /*0d3c*/ 	.short	0x0380
        /*0d3e*/ 	.short	0x0800


	//----- nvinfo : EIATTR_SW_WAR
	.align		4
.L_55:
        /*0d40*/ 	.byte	0x04, 0x36
        /*0d42*/ 	.short	(.L_57 - .L_56)
.L_56:
        /*0d44*/ 	.word	0x00000008
.L_57:


//--------------------- .nv.callgraph             --------------------------
	.section	.nv.callgraph,"",@"SHT_CUDA_CALLGRAPH"
	.align	4
	.sectionentsize	8
	.align		4
        /*0000*/ 	.word	0x00000000
	.align		4
        /*0004*/ 	.word	0xffffffff
	.align		4
        /*0008*/ 	.word	index@(_ZN7cutlass13device_kernelINS_4gemm6kernel13GemmUniversalIN4cute5tupleIJiiiiEEENS1_10collective13CollectiveMmaINS1_35MainloopSm100TmaUmmaWarpSpecializedILi27ELi2ELi4ENS5_IJNS4_1CILi1EEESB_SB_EEEEENS5_IJNSA_ILi64EEESE_SE_EEENS_12float_e5m2_tENS5_IJSB_llEEENS_12float_e4m3_tESH_NS4_8TiledMMAINS4_8MMA_AtomIJNS4_10MMA_TraitsINS4_19SM100_MMA_F8F6F4_SSEJSG_SI_fSE_SE_NS4_17integral_constantINS4_4UMMA5MajorELSP_1EEESQ_NSN_INSO_7ScaleInELSR_0EEESS_EEEEEENS4_6LayoutISC_NS5_IJNSA_ILi0EEESW_SW_EEEEENS5_IJNS4_10UnderscoreESZ_SZ_EEEEENS4_13SM90_TMA_LOADENS4_14ComposedLayoutINS4_7SwizzleILi2ELi4ELi3EEENS4_18smem_ptr_flag_bitsILi8EEENSV_INS5_IJSE_NSA_ILi8EEEEEENS5_IJSB_SE_EEEEEEEvNS4_8identityES12_S1C_vS1D_EENS_8epilogue10collective18CollectiveEpilogueINS1F_23Sm100TmaWarpSpecializedILi1ELi1ELi32ELb0ELb0EEEJSF_NS5_IJNSV_ISE_SB_EES1K_EEESG_NS5_IJlSB_lEEESG_S1M_NS1F_6fusion15FusionCallbacksIS1J_NS1N_17LinearCombinationISG_fSG_fLNS_15FloatRoundStyleE2EEESF_S1L_JEEENS4_5SM1004TMEM4LOAD26SM100_TMEM_LOAD_16dp32b32xES12_NS13_IS15_S17_NSV_INS5_IJS18_SE_EEENS5_IJSE_SB_EEEEEEENS4_39AutoVectorizingCopyWithAssumedAlignmentILi128EEENS4_14SM90_TMA_STOREES20_S22_S22_EEEvvEEEEvNT_6ParamsE)
	.align		4
        /*000c*/ 	.word	index@(__assertfail)
	.align		4
        /*0010*/ 	.word	0x00000000
	.align		4
        /*0014*/ 	.word	0xfffffffe
	.align		4
        /*0018*/ 	.word	0x00000000
	.align		4
        /*001c*/ 	.word	0xfffffffd
	.align		4
        /*0020*/ 	.word	0x00000000
	.align		4
        /*0024*/ 	.word	0xfffffffc


//--------------------- .nv.constant4             --------------------------
	.section	.nv.constant4,"a",@progbits
	.align	8
	.align		8
.nv.constant4:
        /*0000*/ 	.dword	__assertfail
	.align		8
        /*0008*/ 	.dword	__unnamed_1
	.align		8
        /*0010*/ 	.dword	__unnamed_2
	.align		8
        /*0018*/ 	.dword	_ZN40_INTERNAL_e8ac0d51_4_k_cu_8bde6b83_251984cuda3std3__45__cpo5beginE
	.align		8
        /*0020*/ 	.dword	_ZN40_INTERNAL_e8ac0d51_4_k_cu_8bde6b83_251984cuda3std3__45__cpo3endE
	.align		8
        /*0028*/ 	.dword	_ZN40_INTERNAL_e8ac0d51_4_k_cu_8bde6b83_251984cuda3std3__45__cpo6cbeginE
	.align		8
        /*0030*/ 	.dword	_ZN40_INTERNAL_e8ac0d51_4_k_cu_8bde6b83_251984cuda3std3__45__cpo4cendE
	.align		8
        /*0038*/ 	.dword	_ZN40_INTERNAL_e8ac0d51_4_k_cu_8bde6b83_251984cuda3std3__442_GLOBAL__N__e8ac0d51_4_k_cu_8bde6b83_251986ignoreE
	.align		8
        /*0040*/ 	.dword	_ZN40_INTERNAL_e8ac0d51_4_k_cu_8bde6b83_251984cuda3std3__419piecewise_constructE
	.align		8
        /*0048*/ 	.dword	_ZN40_INTERNAL_e8ac0d51_4_k_cu_8bde6b83_251984cuda3std3__48in_placeE
	.align		8
        /*0050*/ 	.dword	_ZN40_INTERNAL_e8ac0d51_4_k_cu_8bde6b83_251984cuda3std6ranges3__45__cpo4swapE
	.align		8
        /*0058*/ 	.dword	_ZN40_INTERNAL_e8ac0d51_4_k_cu_8bde6b83_251984cuda3std6ranges3__45__cpo9iter_moveE
	.align		8
        /*0060*/ 	.dword	_ZN40_INTERNAL_e8ac0d51_4_k_cu_8bde6b83_251984cute7productE
	.align		8
        /*0068*/ 	.dword	_ZN40_INTERNAL_e8ac0d51_4_k_cu_8bde6b83_251984cute1_E
	.align		8
        /*0070*/ 	.dword	$str$25
	.align		8
        /*0078*/ 	.dword	$str$26
	.align		8
        /*0080*/ 	.dword	$str$27
	.align		8
        /*0088*/ 	.dword	$str$28


//--------------------- .text._ZN7cutlass13device_kernelINS_4gemm6kernel13GemmUniversalIN4cute5tupleIJiiiiEEENS1_10collective13CollectiveMmaINS1_35MainloopSm100TmaUmmaWarpSpecializedILi27ELi2ELi4ENS5_IJNS4_1CILi1EEESB_SB_EEEEENS5_IJNSA_ILi64EEESE_SE_EEENS_12float_e5m2_tENS5_IJSB_llEEENS_12float_e4m3_tESH_NS4_8TiledMMAINS4_8MMA_AtomIJNS4_10MMA_TraitsINS4_19SM100_MMA_F8F6F4_SSEJSG_SI_fSE_SE_NS4_17integral_constantINS4_4UMMA5MajorELSP_1EEESQ_NSN_INSO_7ScaleInELSR_0EEESS_EEEEEENS4_6LayoutISC_NS5_IJNSA_ILi0EEESW_SW_EEEEENS5_IJNS4_10UnderscoreESZ_SZ_EEEEENS4_13SM90_TMA_LOADENS4_14ComposedLayoutINS4_7SwizzleILi2ELi4ELi3EEENS4_18smem_ptr_flag_bitsILi8EEENSV_INS5_IJSE_NSA_ILi8EEEEEENS5_IJSB_SE_EEEEEEEvNS4_8identityES12_S1C_vS1D_EENS_8epilogue10collective18CollectiveEpilogueINS1F_23Sm100TmaWarpSpecializedILi1ELi1ELi32ELb0ELb0EEEJSF_NS5_IJNSV_ISE_SB_EES1K_EEESG_NS5_IJlSB_lEEESG_S1M_NS1F_6fusion15FusionCallbacksIS1J_NS1N_17LinearCombinationISG_fSG_fLNS_15FloatRoundStyleE2EEESF_S1L_JEEENS4_5SM1004TMEM4LOAD26SM100_TMEM_LOAD_16dp32b32xES12_NS13_IS15_S17_NSV_INS5_IJS18_SE_EEENS5_IJSE_SB_EEEEEEENS4_39AutoVectorizingCopyWithAssumedAlignmentILi128EEENS4_14SM90_TMA_STOREES20_S22_S22_EEEvvEEEEvNT_6ParamsE --------------------------
	.section	.text._ZN7cutlass13device_kernelINS_4gemm6kernel13GemmUniversalIN4cute5tupleIJiiiiEEENS1_10collective13CollectiveMmaINS1_35MainloopSm100TmaUmmaWarpSpecializedILi27ELi2ELi4ENS5_IJNS4_1CILi1EEESB_SB_EEEEENS5_IJNSA_ILi64EEESE_SE_EEENS_12float_e5m2_tENS5_IJSB_llEEENS_12float_e4m3_tESH_NS4_8TiledMMAINS4_8MMA_AtomIJNS4_10MMA_TraitsINS4_19SM100_MMA_F8F6F4_SSEJSG_SI_fSE_SE_NS4_17integral_constantINS4_4UMMA5MajorELSP_1EEESQ_NSN_INSO_7ScaleInELSR_0EEESS_EEEEEENS4_6LayoutISC_NS5_IJNSA_ILi0EEESW_SW_EEEEENS5_IJNS4_10UnderscoreESZ_SZ_EEEEENS4_13SM90_TMA_LOADENS4_14ComposedLayoutINS4_7SwizzleILi2ELi4ELi3EEENS4_18smem_ptr_flag_bitsILi8EEENSV_INS5_IJSE_NSA_ILi8EEEEEENS5_IJSB_SE_EEEEEEEvNS4_8identityES12_S1C_vS1D_EENS_8epilogue10collective18CollectiveEpilogueINS1F_23Sm100TmaWarpSpecializedILi1ELi1ELi32ELb0ELb0EEEJSF_NS5_IJNSV_ISE_SB_EES1K_EEESG_NS5_IJlSB_lEEESG_S1M_NS1F_6fusion15FusionCallbacksIS1J_NS1N_17LinearCombinationISG_fSG_fLNS_15FloatRoundStyleE2EEESF_S1L_JEEENS4_5SM1004TMEM4LOAD26SM100_TMEM_LOAD_16dp32b32xES12_NS13_IS15_S17_NSV_INS5_IJS18_SE_EEENS5_IJSE_SB_EEEEEEENS4_39AutoVectorizingCopyWithAssumedAlignmentILi128EEENS4_14SM90_TMA_STOREES20_S22_S22_EEEvvEEEEvNT_6ParamsE,"ax",@progbits
	.align	128
.text._ZN7cutlass13device_kernelINS_4gemm6kernel13GemmUniversalIN4cute5tupleIJiiiiEEENS1_10collective13CollectiveMmaINS1_35MainloopSm100TmaUmmaWarpSpecializedILi27ELi2ELi4ENS5_IJNS4_1CILi1EEESB_SB_EEEEENS5_IJNSA_ILi64EEESE_SE_EEENS_12float_e5m2_tENS5_IJSB_llEEENS_12float_e4m3_tESH_NS4_8TiledMMAINS4_8MMA_AtomIJNS4_10MMA_TraitsINS4_19SM100_MMA_F8F6F4_SSEJSG_SI_fSE_SE_NS4_17integral_constantINS4_4UMMA5MajorELSP_1EEESQ_NSN_INSO_7ScaleInELSR_0EEESS_EEEEEENS4_6LayoutISC_NS5_IJNSA_ILi0EEESW_SW_EEEEENS5_IJNS4_10UnderscoreESZ_SZ_EEEEENS4_13SM90_TMA_LOADENS4_14ComposedLayoutINS4_7SwizzleILi2ELi4ELi3EEENS4_18smem_ptr_flag_bitsILi8EEENSV_INS5_IJSE_NSA_ILi8EEEEEENS5_IJSB_SE_EEEEEEEvNS4_8identityES12_S1C_vS1D_EENS_8epilogue10collective18CollectiveEpilogueINS1F_23Sm100TmaWarpSpecializedILi1ELi1ELi32ELb0ELb0EEEJSF_NS5_IJNSV_ISE_SB_EES1K_EEESG_NS5_IJlSB_lEEESG_S1M_NS1F_6fusion15FusionCallbacksIS1J_NS1N_17LinearCombinationISG_fSG_fLNS_15FloatRoundStyleE2EEESF_S1L_JEEENS4_5SM1004TMEM4LOAD26SM100_TMEM_LOAD_16dp32b32xES12_NS13_IS15_S17_NSV_INS5_IJS18_SE_EEENS5_IJSE_SB_EEEEEEENS4_39AutoVectorizingCopyWithAssumedAlignmentILi128EEENS4_14SM90_TMA_STOREES20_S22_S22_EEEvvEEEEvNT_6ParamsE:
        .type           _ZN7cutlass13device_kernelINS_4gemm6kernel13GemmUniversalIN4cute5tupleIJiiiiEEENS1_10collective13CollectiveMmaINS1_35MainloopSm100TmaUmmaWarpSpecializedILi27ELi2ELi4ENS5_IJNS4_1CILi1EEESB_SB_EEEEENS5_IJNSA_ILi64EEESE_SE_EEENS_12float_e5m2_tENS5_IJSB_llEEENS_12float_e4m3_tESH_NS4_8TiledMMAINS4_8MMA_AtomIJNS4_10MMA_TraitsINS4_19SM100_MMA_F8F6F4_SSEJSG_SI_fSE_SE_NS4_17integral_constantINS4_4UMMA5MajorELSP_1EEESQ_NSN_INSO_7ScaleInELSR_0EEESS_EEEEEENS4_6LayoutISC_NS5_IJNSA_ILi0EEESW_SW_EEEEENS5_IJNS4_10UnderscoreESZ_SZ_EEEEENS4_13SM90_TMA_LOADENS4_14ComposedLayoutINS4_7SwizzleILi2ELi4ELi3EEENS4_18smem_ptr_flag_bitsILi8EEENSV_INS5_IJSE_NSA_ILi8EEEEEENS5_IJSB_SE_EEEEEEEvNS4_8identityES12_S1C_vS1D_EENS_8epilogue10collective18CollectiveEpilogueINS1F_23Sm100TmaWarpSpecializedILi1ELi1ELi32ELb0ELb0EEEJSF_NS5_IJNSV_ISE_SB_EES1K_EEESG_NS5_IJlSB_lEEESG_S1M_NS1F_6fusion15FusionCallbacksIS1J_NS1N_17LinearCombinationISG_fSG_fLNS_15FloatRoundStyleE2EEESF_S1L_JEEENS4_5SM1004TMEM4LOAD26SM100_TMEM_LOAD_16dp32b32xES12_NS13_IS15_S17_NSV_INS5_IJS18_SE_EEENS5_IJSE_SB_EEEEEEENS4_39AutoVectorizingCopyWithAssumedAlignmentILi128EEENS4_14SM90_TMA_STOREES20_S22_S22_EEEvvEEEEvNT_6ParamsE,@function
        .size           _ZN7cutlass13device_kernelINS_4gemm6kernel13GemmUniversalIN4cute5tupleIJiiiiEEENS1_10collective13CollectiveMmaINS1_35MainloopSm100TmaUmmaWarpSpecializedILi27ELi2ELi4ENS5_IJNS4_1CILi1EEESB_SB_EEEEENS5_IJNSA_ILi64EEESE_SE_EEENS_12float_e5m2_tENS5_IJSB_llEEENS_12float_e4m3_tESH_NS4_8TiledMMAINS4_8MMA_AtomIJNS4_10MMA_TraitsINS4_19SM100_MMA_F8F6F4_SSEJSG_SI_fSE_SE_NS4_17integral_constantINS4_4UMMA5MajorELSP_1EEESQ_NSN_INSO_7ScaleInELSR_0EEESS_EEEEEENS4_6LayoutISC_NS5_IJNSA_ILi0EEESW_SW_EEEEENS5_IJNS4_10UnderscoreESZ_SZ_EEEEENS4_13SM90_TMA_LOADENS4_14ComposedLayoutINS4_7SwizzleILi2ELi4ELi3EEENS4_18smem_ptr_flag_bitsILi8EEENSV_INS5_IJSE_NSA_ILi8EEEEEENS5_IJSB_SE_EEEEEEEvNS4_8identityES12_S1C_vS1D_EENS_8epilogue10collective18CollectiveEpilogueINS1F_23Sm100TmaWarpSpecializedILi1ELi1ELi32ELb0ELb0EEEJSF_NS5_IJNSV_ISE_SB_EES1K_EEESG_NS5_IJlSB_lEEESG_S1M_NS1F_6fusion15FusionCallbacksIS1J_NS1N_17LinearCombinationISG_fSG_fLNS_15FloatRoundStyleE2EEESF_S1L_JEEENS4_5SM1004TMEM4LOAD26SM100_TMEM_LOAD_16dp32b32xES12_NS13_IS15_S17_NSV_INS5_IJS18_SE_EEENS5_IJSE_SB_EEEEEEENS4_39AutoVectorizingCopyWithAssumedAlignmentILi128EEENS4_14SM90_TMA_STOREES20_S22_S22_EEEvvEEEEvNT_6ParamsE,(.L_x_198 - _ZN7cutlass13device_kernelINS_4gemm6kernel13GemmUniversalIN4cute5tupleIJiiiiEEENS1_10collective13CollectiveMmaINS1_35MainloopSm100TmaUmmaWarpSpecializedILi27ELi2ELi4ENS5_IJNS4_1CILi1EEESB_SB_EEEEENS5_IJNSA_ILi64EEESE_SE_EEENS_12float_e5m2_tENS5_IJSB_llEEENS_12float_e4m3_tESH_NS4_8TiledMMAINS4_8MMA_AtomIJNS4_10MMA_TraitsINS4_19SM100_MMA_F8F6F4_SSEJSG_SI_fSE_SE_NS4_17integral_constantINS4_4UMMA5MajorELSP_1EEESQ_NSN_INSO_7ScaleInELSR_0EEESS_EEEEEENS4_6LayoutISC_NS5_IJNSA_ILi0EEESW_SW_EEEEENS5_IJNS4_10UnderscoreESZ_SZ_EEEEENS4_13SM90_TMA_LOADENS4_14ComposedLayoutINS4_7SwizzleILi2ELi4ELi3EEENS4_18smem_ptr_flag_bitsILi8EEENSV_INS5_IJSE_NSA_ILi8EEEEEENS5_IJSB_SE_EEEEEEEvNS4_8identityES12_S1C_vS1D_EENS_8epilogue10collective18CollectiveEpilogueINS1F_23Sm100TmaWarpSpecializedILi1ELi1ELi32ELb0ELb0EEEJSF_NS5_IJNSV_ISE_SB_EES1K_EEESG_NS5_IJlSB_lEEESG_S1M_NS1F_6fusion15FusionCallbacksIS1J_NS1N_17LinearCombinationISG_fSG_fLNS_15FloatRoundStyleE2EEESF_S1L_JEEENS4_5SM1004TMEM4LOAD26SM100_TMEM_LOAD_16dp32b32xES12_NS13_IS15_S17_NSV_INS5_IJS18_SE_EEENS5_IJSE_SB_EEEEEEENS4_39AutoVectorizingCopyWithAssumedAlignmentILi128EEENS4_14SM90_TMA_STOREES20_S22_S22_EEEvvEEEEvNT_6ParamsE)
        .other          _ZN7cutlass13device_kernelINS_4gemm6kernel13GemmUniversalIN4cute5tupleIJiiiiEEENS1_10collective13CollectiveMmaINS1_35MainloopSm100TmaUmmaWarpSpecializedILi27ELi2ELi4ENS5_IJNS4_1CILi1EEESB_SB_EEEEENS5_IJNSA_ILi64EEESE_SE_EEENS_12float_e5m2_tENS5_IJSB_llEEENS_12float_e4m3_tESH_NS4_8TiledMMAINS4_8MMA_AtomIJNS4_10MMA_TraitsINS4_19SM100_MMA_F8F6F4_SSEJSG_SI_fSE_SE_NS4_17integral_constantINS4_4UMMA5MajorELSP_1EEESQ_NSN_INSO_7ScaleInELSR_0EEESS_EEEEEENS4_6LayoutISC_NS5_IJNSA_ILi0EEESW_SW_EEEEENS5_IJNS4_10UnderscoreESZ_SZ_EEEEENS4_13SM90_TMA_LOADENS4_14ComposedLayoutINS4_7SwizzleILi2ELi4ELi3EEENS4_18smem_ptr_flag_bitsILi8EEENSV_INS5_IJSE_NSA_ILi8EEEEEENS5_IJSB_SE_EEEEEEEvNS4_8identityES12_S1C_vS1D_EENS_8epilogue10collective18CollectiveEpilogueINS1F_23Sm100TmaWarpSpecializedILi1ELi1ELi32ELb0ELb0EEEJSF_NS5_IJNSV_ISE_SB_EES1K_EEESG_NS5_IJlSB_lEEESG_S1M_NS1F_6fusion15FusionCallbacksIS1J_NS1N_17LinearCombinationISG_fSG_fLNS_15FloatRoundStyleE2EEESF_S1L_JEEENS4_5SM1004TMEM4LOAD26SM100_TMEM_LOAD_16dp32b32xES12_NS13_IS15_S17_NSV_INS5_IJS18_SE_EEENS5_IJSE_SB_EEEEEEENS4_39AutoVectorizingCopyWithAssumedAlignmentILi128EEENS4_14SM90_TMA_STOREES20_S22_S22_EEEvvEEEEvNT_6ParamsE,@"STO_CUDA_ENTRY STV_DEFAULT"
_ZN7cutlass13device_kernelINS_4gemm6kernel13GemmUniversalIN4cute5tupleIJiiiiEEENS1_10collective13CollectiveMmaINS1_35MainloopSm100TmaUmmaWarpSpecializedILi27ELi2ELi4ENS5_IJNS4_1CILi1EEESB_SB_EEEEENS5_IJNSA_ILi64EEESE_SE_EEENS_12float_e5m2_tENS5_IJSB_llEEENS_12float_e4m3_tESH_NS4_8TiledMMAINS4_8MMA_AtomIJNS4_10MMA_TraitsINS4_19SM100_MMA_F8F6F4_SSEJSG_SI_fSE_SE_NS4_17integral_constantINS4_4UMMA5MajorELSP_1EEESQ_NSN_INSO_7ScaleInELSR_0EEESS_EEEEEENS4_6LayoutISC_NS5_IJNSA_ILi0EEESW_SW_EEEEENS5_IJNS4_10UnderscoreESZ_SZ_EEEEENS4_13SM90_TMA_LOADENS4_14ComposedLayoutINS4_7SwizzleILi2ELi4ELi3EEENS4_18smem_ptr_flag_bitsILi8EEENSV_INS5_IJSE_NSA_ILi8EEEEEENS5_IJSB_SE_EEEEEEEvNS4_8identityES12_S1C_vS1D_EENS_8epilogue10collective18CollectiveEpilogueINS1F_23Sm100TmaWarpSpecializedILi1ELi1ELi32ELb0ELb0EEEJSF_NS5_IJNSV_ISE_SB_EES1K_EEESG_NS5_IJlSB_lEEESG_S1M_NS1F_6fusion15FusionCallbacksIS1J_NS1N_17LinearCombinationISG_fSG_fLNS_15FloatRoundStyleE2EEESF_S1L_JEEENS4_5SM1004TMEM4LOAD26SM100_TMEM_LOAD_16dp32b32xES12_NS13_IS15_S17_NSV_INS5_IJS18_SE_EEENS5_IJSE_SB_EEEEEEENS4_39AutoVectorizingCopyWithAssumedAlignmentILi128EEENS4_14SM90_TMA_STOREES20_S22_S22_EEEvvEEEEvNT_6ParamsE:
[----:B------:R-:W1:Y:S01]  /*0000*/  LDC R1, c[0x0][0x37c] ;  /* 0x0000df00ff017b82 */ /* 0x000e620000000800 */
[----:B------:R-:W2:Y:S01]  /*0010*/  S2R R101, SR_TID.X ;  /* 0x0000000000657919 */ /* 0x000ea20000002100 */
[----:B------:R-:W3:Y:S01]  /*0020*/  LDCU.64 UR4, c[0x0][0x890] ;  /* 0x00011200ff0477ac */ /* 0x000ee20008000a00 */
[----:B------:R-:W-:Y:S02]  /*0030*/  PRMT R96, RZ, 0x7610, R96 ;  /* 0x00007610ff607816 */ /* 0x000fe40000000060 */
[----:B------:R-:W-:Y:S01]  /*0040*/  ELECT P5, URZ, PT ;  /* 0x0000000000ff782f */ /* 0x000fe200038a0000 */
[----:B------:R-:W4:Y:S01]  /*0050*/  LDCU.64 UR40, c[0x0][0x358] ;  /* 0x00006b00ff2877ac */ /* 0x000f220008000a00 */
[----:B---3--:R-:W-:-:S04]  /*0060*/  UISETP.NE.U32.AND UP0, UPT, UR4, URZ, UPT ;  /* 0x000000ff0400728c */ /* 0x008fc8000bf05070 */
[----:B------:R-:W-:Y:S01]  /*0070*/  UISETP.NE.AND.EX UP0, UPT, UR5, URZ, UPT, UP0 ;  /* 0x000000ff0500728c */ /* 0x000fe2000bf05300 */
[----:B--2---:R-:W-:-:S05]  /*0080*/  SHF.R.U32.HI R104, RZ, 0x5, R101 ;  /* 0x00000005ff687819 */ /* 0x004fca0000011665 */
[----:B------:R-:W2:Y:S02]  /*0090*/  SHFL.IDX PT, R0, R104, RZ, 0x1f ;  /* 0x00001fff68007589 */ /* 0x000ea400000e0000 */
[----:B--2---:R-:W-:Y:S01]  /*00a0*/  R2UR UR8, R0 ;  /* 0x00000000000872ca */ /* 0x004fe200000e0000 */
[----:B-1--4-:R-:W-:-:S14]  /*00b0*/  BRA.U UP0, `(.L_x_0) ;  /* 0x00000001002c7547 */ /* 0x012fdc000b800000 */
[----:B------:R-:W1:Y:S02]  /*00c0*/  LDCU.64 UR6, c[0x0][0x888] ;  /* 0x00011100ff0677ac */ /* 0x000e640008000a00 */
[----:B-1----:R-:W-:-:S04]  /*00d0*/  UISETP.NE.U32.AND UP0, UPT, UR6, URZ, UPT ;  /* 0x000000ff0600728c */ /* 0x002fc8000bf05070 */
[----:B------:R-:W-:-:S09]  /*00e0*/  UISETP.NE.AND.EX UP0, UPT, UR7, URZ, UPT, UP0 ;  /* 0x000000ff0700728c */ /* 0x000fd2000bf05300 */
[----:B------:R-:W-:Y:S05]  /*00f0*/  BRA.U !UP0, `(.L_x_1) ;  /* 0x0000000108107547 */ /* 0x000fea000b800000 */
[----:B------:R-:W1:Y:S02]  /*0100*/  LDC.64 R2, c[0x0][0x888] ;  /* 0x00022200ff027b82 */ /* 0x000e640000000a00 */
[----:B-1----:R1:W5:Y:S01]  /*0110*/  LDG.E R49, desc[UR40][R2.64] ;  /* 0x0000002802317981 */ /* 0x002362000c1e1900 */
[----:B------:R-:W-:Y:S01]  /*0120*/  HFMA2 R96, -RZ, RZ, 0, 5.9604644775390625e-08 ;  /* 0x00000001ff607431 */ /* 0x000fe200000001ff */
[----:B------:R-:W-:Y:S05]  /*0130*/  BRA `(.L_x_0) ;  /* 0x00000000000c7947 */ /* 0x000fea0003800000 */
.L_x_1:
[----:B------:R-:W1:Y:S01]  /*0140*/  LDCU UR6, c[0x0][0x880] ;  /* 0x00011000ff0677ac */ /* 0x000e620008000800 */
[----:B------:R-:W-:Y:S01]  /*0150*/  HFMA2 R96, -RZ, RZ, 0, 5.9604644775390625e-08 ;  /* 0x00000001ff607431 */ /* 0x000fe200000001ff */
[----:B-1----:R-:W-:-:S07]  /*0160*/  MOV R49, UR6 ;  /* 0x0000000600317c02 */ /* 0x002fce0008000f00 */
.L_x_0:
[----:B------:R-:W2:Y:S02]  /*0170*/  LDCU.64 UR6, c[0x0][0x8b0] ;  /* 0x00011600ff0677ac */ /* 0x000ea40008000a00 */
[----:B--2---:R-:W-:-:S04]  /*0180*/  UISETP.NE.U32.AND UP0, UPT, UR6, URZ, UPT ;  /* 0x000000ff0600728c */ /* 0x004fc8000bf05070 */
[----:B------:R-:W-:-:S09]  /*0190*/  UISETP.NE.AND.EX UP0, UPT, UR7, URZ, UPT, UP0 ;  /* 0x000000ff0700728c */ /* 0x000fd2000bf05300 */
[----:B------:R-:W-:Y:S05]  /*01a0*/  BRA.U UP0, `(.L_x_2) ;  /* 0x0000000100247547 */ /* 0x000fea000b800000 */
[----:B------:R-:W2:Y:S02]  /*01b0*/  LDCU.64 UR6, c[0x0][0x8a8] ;  /* 0x00011500ff0677ac */ /* 0x000ea40008000a00 */
[----:B--2---:R-:W-:-:S04]  /*01c0*/  UISETP.NE.U32.AND UP0, UPT, UR6, URZ, UPT ;  /* 0x000000ff0600728c */ /* 0x004fc8000bf05070 */
[----:B------:R-:W-:-:S09]  /*01d0*/  UISETP.NE.AND.EX UP0, UPT, UR7, URZ, UPT, UP0 ;  /* 0x000000ff0700728c */ /* 0x000fd2000bf05300 */
[----:B------:R-:W-:Y:S05]  /*01e0*/  BRA.U !UP0, `(.L_x_3) ;  /* 0x00000001080c7547 */ /* 0x000fea000b800000 */
[----:B-1----:R-:W1:Y:S02]  /*01f0*/  LDC.64 R2, c[0x0][0x8a8] ;  /* 0x00022a00ff027b82 */ /* 0x002e640000000a00 */
[----:B-1----:R2:W5:Y:S01]  /*0200*/  LDG.E R47, desc[UR40][R2.64] ;  /* 0x00000028022f7981 */ /* 0x002562000c1e1900 */
[----:B------:R-:W-:Y:S05]  /*0210*/  BRA `(.L_x_2) ;  /* 0x0000000000087947 */ /* 0x000fea0003800000 */
.L_x_3:
[----:B------:R-:W2:Y:S02]  /*0220*/  LDCU UR6, c[0x0][0x8a0] ;  /* 0x00011400ff0677ac */ /* 0x000ea40008000800 */
[----:B--2---:R-:W-:Y:S02]  /*0230*/  MOV R47, UR6 ;  /* 0x00000006002f7c02 */ /* 0x004fe40008000f00 */
.L_x_2:
[----:B------:R-:W-:Y:S01]  /*0240*/  IMAD.U32 R0, RZ, RZ, UR8 ;  /* 0x00000008ff007e24 */ /* 0x000fe2000f8e00ff */
[----:B------:R-:W-:Y:S04]  /*0250*/  BSSY.RECONVERGENT B0, `(.L_x_4) ;  /* 0x000000c000007945 */ /* 0x000fe80003800200 */
[C---:B------:R-:W-:Y:S02]  /*0260*/  ISETP.NE.OR P1, PT, R0.reuse, 0x1, !P5 ;  /* 0x000000010000780c */ /* 0x040fe40006f25670 */
[----:B------:R-:W-:-:S11]  /*0270*/  ISETP.NE.OR P0, PT, R0, 0x3, !P5 ;  /* 0x000000030000780c */ /* 0x000fd60006f05670 */
[----:B------:R-:W-:Y:S05]  /*0280*/  @P1 BRA `(.L_x_5) ;  /* 0x0000000000201947 */ /* 0x000fea0003800000 */
[----:B------:R-:W3:Y:S02]  /*0290*/  LDCU.64 UR6, c[0x0][0x348] ;  /* 0x00006900ff0677ac */ /* 0x000ee40008000a00 */
[----:B---3--:R-:W-:Y:S02]  /*02a0*/  UIADD3 UR10, UP1, UPT, UR6, 0x80, URZ ;  /* 0x00000080060a7890 */ /* 0x008fe4000ff3e0ff */
[----:B------:R-:W-:Y:S02]  /*02b0*/  UIADD3 UR6, UP0, UPT, UR6, 0x180, URZ ;  /* 0x0000018006067890 */ /* 0x000fe4000ff1e0ff */
[----:B------:R-:W-:Y:S02]  /*02c0*/  UIADD3.X UR11, UPT, UPT, URZ, UR7, URZ, UP1, !UPT ;  /* 0x00000007ff0b7290 */ /* 0x000fe40008ffe4ff */
[----:B------:R-:W-:-:S07]  /*02d0*/  UIADD3.X UR7, UPT, UPT, URZ, UR7, URZ, UP0, !UPT ;  /* 0x00000007ff077290 */ /* 0x000fce00087fe4ff */
[----:B------:R3:W-:Y:S02]  /*02e0*/  UTMACCTL.PF [UR10] ;  /* 0x000000000a0079b9 */ /* 0x0007e40008040000 */
[----:B------:R3:W-:Y:S02]  /*02f0*/  UTMACCTL.PF [UR6] ;  /* 0x00000000060079b9 */ /* 0x0007e40008040000 */
[----:B---3--:R-:W-:Y:S01]  /*0300*/  NOP ;  /* 0x0000000000007918 */ /* 0x008fe20000000000 */
.L_x_5:
[----:B------:R-:W-:Y:S05]  /*0310*/  BSYNC.RECONVERGENT B0 ;  /* 0x0000000000007941 */ /* 0x000fea0003800200 */
.L_x_4:
[----:B------:R-:W-:Y:S04]  /*0320*/  BSSY.RECONVERGENT B0, `(.L_x_6) ;  /* 0x000000a000007945 */ /* 0x000fe80003800200 */
        /* <DEDUP_REMOVED lines=9> */
.L_x_7:
[----:B------:R-:W-:Y:S05]  /*03c0*/  BSYNC.RECONVERGENT B0 ;  /* 0x0000000000007941 */ /* 0x000fea0003800200 */
.L_x_6:
[----:B------:R-:W3:Y:S01]  /*03d0*/  LDCU.64 UR6, c[0x0][0x888] ;  /* 0x00011100ff0677ac */ /* 0x000ee20008000a00 */
[----:B------:R-:W-:Y:S02]  /*03e0*/  UISETP.EQ.U32.AND UP1, UPT, UR4, URZ, UPT ;  /* 0x000000ff0400728c */ /* 0x000fe4000bf22070 */
[----:B------:R-:W-:Y:S02]  /*03f0*/  UPLOP3.LUT UP2, UPT, UPT, UPT, UPT, 0x80, 0x8 ;  /* 0x000000000008789c */ /* 0x000fe40003f4f070 */
[----:B---3--:R-:W-:-:S04]  /*0400*/  UISETP.NE.U32.AND UP0, UPT, UR6, URZ, UPT ;  /* 0x000000ff0600728c */ /* 0x008fc8000bf05070 */
[----:B------:R-:W-:-:S04]  /*0410*/  UISETP.NE.AND.EX UP0, UPT, UR7, URZ, UPT, UP0 ;  /* 0x000000ff0700728c */ /* 0x000fc8000bf05300 */
[----:B------:R-:W-:-:S04]  /*0420*/  UISETP.EQ.OR.EX UP3, UPT, UR5, URZ, !UP0, UP1 ;  /* 0x000000ff0500728c */ /* 0x000fc8000c762710 */
[----:B------:R-:W-:-:S05]  /*0430*/  UP2UR UR44, UPR, URZ, 0x8 ;  /* 0x00000008ff2c7883 */ /* 0x000fca0008000000 */
[----:B------:R-:W-:Y:S07]  /*0440*/  BRA.U !UP3, `(.L_x_8) ;  /* 0x000000010b207547 */ /* 0x000fee000b800000 */
[----:B------:R-:W-:Y:S01]  /*0450*/  UISETP.NE.U32.AND UP2, UPT, UR4, URZ, UPT ;  /* 0x000000ff0400728c */ /* 0x000fe2000bf45070 */
[----:B-----5:R-:W-:Y:S01]  /*0460*/  FSETP.NEU.AND P0, PT, R49, RZ, PT ;  /* 0x000000ff3100720b */ /* 0x020fe20003f0d000 */
[----:B------:R-:W-:Y:S02]  /*0470*/  USEL UR4, URZ, 0xffffffff, UP0 ;  /* 0xffffffffff047887 */ /* 0x000fe40008000000 */
[----:B------:R-:W-:-:S10]  /*0480*/  UISETP.NE.AND.EX UP2, UPT, UR5, URZ, UPT, UP2 ;  /* 0x000000ff0500728c */ /* 0x000fd4000bf45320 */
[----:B------:R-:W-:Y:S01]  /*0490*/  VOTEU.ANY UP1, P0 ;  /* 0x0000000000ff7886 */ /* 0x000fe20000020100 */
[----:B------:R-:W-:-:S04]  /*04a0*/  @!UP2 USEL UR4, URZ, 0xffffffff, UP1 ;  /* 0xffffffffff04a887 */ /* 0x000fc80008800000 */
[----:B------:R-:W-:-:S04]  /*04b0*/  ULOP3.LUT UR4, UR4, 0x1, URZ, 0xc0, !UPT ;  /* 0x0000000104047892 */ /* 0x000fc8000f8ec0ff */
[----:B------:R-:W-:-:S11]  /*04c0*/  UISETP.NE.U32.AND UP2, UPT, UR4, 0x1, UPT ;  /* 0x000000010400788c */ /* 0x000fd6000bf45070 */
.L_x_8:
[----:B-12---:R-:W1:Y:S01]  /*04d0*/  SHFL.IDX PT, R2, R104, RZ, 0x1f ;  /* 0x00001fff68027589 */ /* 0x006e6200000e0000 */
[----:B------:R-:W-:-:S04]  /*04e0*/  UISETP.NE.AND UP1, UPT, UR8, 0x2, UPT ;  /* 0x000000020800788c */ /* 0x000fc8000bf25270 */
[----:B------:R-:W-:Y:S01]  /*04f0*/  USEL UR13, URZ, 0x1, UP1 ;  /* 0x00000001ff0d7887 */ /* 0x000fe20008800000 */
[----:B-1----:R-:W-:-:S13]  /*0500*/  ISETP.NE.AND P0, PT, R2, RZ, PT ;  /* 0x000000ff0200720c */ /* 0x002fda0003f05270 */
[----:B------:R-:W-:Y:S05]  /*0510*/  @P0 BRA `(.L_x_9) ;  /* 0x00000004000c0947 */ /* 0x000fea0003800000 */
[----:B------:R-:W-:Y:S01]  /*0520*/  ELECT P0, URZ, PT ;  /* 0x0000000000ff782f */ /* 0x000fe20003800000 */
[----:B------:R-:W-:-:S12]  /*0530*/  BSSY.RECONVERGENT B0, `(.L_x_9) ;  /* 0x0000041000007945 */ /* 0x000fd80003800200 */
[----:B------:R-:W-:Y:S05]  /*0540*/  @!P0 BRA `(.L_x_10) ;  /* 0x0000000000fc8947 */ /* 0x000fea0003800000 */
[----:B------:R-:W1:Y:S01]  /*0550*/  S2UR UR5, SR_CgaCtaId ;  /* 0x00000000000579c3 */ /* 0x000e620000008800 */
[----:B------:R-:W-:Y:S01]  /*0560*/  UMOV UR6, 0x400 ;  /* 0x0000040000067882 */ /* 0x000fe20000000000 */
[----:B------:R-:W-:Y:S01]  /*0570*/  UMOV UR4, 0x1 ;  /* 0x0000000100047882 */ /* 0x000fe20000000000 */
[----:B-1----:R-:W-:Y:S02]  /*0580*/  ULEA UR5, UR5, UR6, 0x18 ;  /* 0x0000000605057291 */ /* 0x002fe4000f8ec0ff */
[----:B------:R-:W-:-:S04]  /*0590*/  UIADD3 UR6, UPT, UPT, -UR4, 0x100000, URZ ;  /* 0x0010000004067890 */ /* 0x000fc8000fffe1ff */
[----:B------:R-:W-:Y:S02]  /*05a0*/  USHF.L.U32 UR7, UR6, 0xb, URZ ;  /* 0x0000000b06077899 */ /* 0x000fe400080006ff */
[----:B------:R-:W-:Y:S01]  /*05b0*/  USHF.L.U32 UR6, UR6, 0x1, URZ ;  /* 0x0000000106067899 */ /* 0x000fe200080006ff */
[----:B------:R-:W1:Y:S11]  /*05c0*/  FENCE.VIEW.ASYNC.S ;  /* 0x00000000000073c6 */ /* 0x000e760000000000 */
[----:B-1----:R1:W2:Y:S01]  /*05d0*/  SYNCS.EXCH.64 URZ, [UR5], UR6 ;  /* 0x0000000605ff75b2 */ /* 0x0022a20008000100 */
[----:B------:R1:W3:Y:S01]  /*05e0*/  SYNCS.EXCH.64 URZ, [UR5+0xd8], UR6 ;  /* 0x0000d80605ff75b2 */ /* 0x0002e20008000100 */
[----:B------:R1:W4:Y:S01]  /*05f0*/  SYNCS.EXCH.64 URZ, [UR5+0x8], UR6 ;  /* 0x0000080605ff75b2 */ /* 0x0003220008000100 */
[----:B------:R1:W1:Y:S01]  /*0600*/  SYNCS.EXCH.64 URZ, [UR5+0xe0], UR6 ;  /* 0x0000e00605ff75b2 */ /* 0x0002620008000100 */
        /* <DEDUP_REMOVED lines=50> */
[----:B--234-:R-:W-:Y:S01]  /*0930*/  NOP ;  /* 0x0000000000007918 */ /* 0x01cfe20000000000 */
.L_x_10:
[----:B-1----:R-:W-:Y:S05]  /*0940*/  BSYNC.RECONVERGENT B0 ;  /* 0x0000000000007941 */ /* 0x002fea0003800200 */
.L_x_9:
[----:B------:R-:W1:Y:S01]  /*0950*/  SHFL.IDX PT, R2, R104, RZ, 0x1f ;  /* 0x00001fff68027589 */ /* 0x000e6200000e0000 */
[----:B------:R-:W-:Y:S01]  /*0960*/  NOP ;  /* 0x0000000000007918 */ /* 0x000fe20000000000 */
[----:B-1----:R-:W-:-:S13]  /*0970*/  ISETP.NE.AND P0, PT, R2, 0x1, PT ;  /* 0x000000010200780c */ /* 0x002fda0003f05270 */
[----:B------:R-:W-:Y:S05]  /*0980*/  @P0 BRA `(.L_x_11) ;  /* 0x0000000000400947 */ /* 0x000fea0003800000 */
[----:B------:R-:W1:Y:S01]  /*0990*/  S2UR UR6, SR_CgaCtaId ;  /* 0x00000000000679c3 */ /* 0x000e620000008800 */
[----:B------:R-:W-:Y:S01]  /*09a0*/  UMOV UR7, 0x400 ;  /* 0x0000040000077882 */ /* 0x000fe20000000000 */
[----:B------:R-:W-:Y:S01]  /*09b0*/  UMOV UR5, 0x20 ;  /* 0x0000002000057882 */ /* 0x000fe20000000000 */
[----:B------:R-:W-:Y:S01]  /*09c0*/  UMOV UR4, 0x80 ;  /* 0x0000008000047882 */ /* 0x000fe20000000000 */
[----:B------:R-:W-:-:S04]  /*09d0*/  UIADD3 UR10, UPT, UPT, -UR5, 0x100000, URZ ;  /* 0x00100000050a7890 */ /* 0x000fc8000fffe1ff */
[----:B------:R-:W-:Y:S02]  /*09e0*/  USHF.L.U32 UR11, UR10, 0xb, URZ ;  /* 0x0000000b0a0b7899 */ /* 0x000fe400080006ff */
[----:B------:R-:W-:Y:S02]  /*09f0*/  USHF.L.U32 UR10, UR10, 0x1, URZ ;  /* 0x000000010a0a7899 */ /* 0x000fe400080006ff */
[----:B------:R-:W-:-:S04]  /*0a00*/  UIADD3 UR4, UPT, UPT, -UR4, 0x100000, URZ ;  /* 0x0010000004047890 */ /* 0x000fc8000fffe1ff */
[----:B------:R-:W-:Y:S02]  /*0a10*/  USHF.L.U32 UR5, UR4, 0xb, URZ ;  /* 0x0000000b04057899 */ /* 0x000fe400080006ff */
[----:B------:R-:W-:Y:S01]  /*0a20*/  USHF.L.U32 UR4, UR4, 0x1, URZ ;  /* 0x0000000104047899 */ /* 0x000fe200080006ff */
[----:B------:R-:W-:Y:S01]  /*0a30*/  ELECT P0, URZ, PT ;  /* 0x0000000000ff782f */ /* 0x000fe20003800000 */
[----:B-1----:R-:W-:Y:S01]  /*0a40*/  ULEA UR6, UR6, UR7, 0x18 ;  /* 0x0000000706067291 */ /* 0x002fe2000f8ec0ff */
[----:B------:R-:W1:Y:S11]  /*0a50*/  FENCE.VIEW.ASYNC.S ;  /* 0x00000000000073c6 */ /* 0x000e760000000000 */
[----:B-1----:R1:W2:Y:S01]  /*0a60*/  SYNCS.EXCH.64 URZ, [UR6+0x1b0], UR10 ;  /* 0x0001b00a06ff75b2 */ /* 0x0022a20008000100 */
[----:B------:R1:W3:Y:S01]  /*0a70*/  SYNCS.EXCH.64 URZ, [UR6+0x1b8], UR4 ;  /* 0x0001b80406ff75b2 */ /* 0x0002e20008000100 */
[----:B------:R-:W-:Y:S01]  /*0a80*/  NOP ;  /* 0x0000000000007918 */ /* 0x000fe20000000000 */
.L_x_11:
[----:B------:R-:W4:Y:S01]  /*0a90*/  SHFL.IDX PT, R2, R104, RZ, 0x1f ;  /* 0x00001fff68027589 */ /* 0x000f2200000e0000 */
[----:B------:R-:W-:Y:S01]  /*0aa0*/  NOP ;  /* 0x0000000000007918 */ /* 0x000fe20000000000 */
[----:B----4-:R-:W-:-:S13]  /*0ab0*/  ISETP.NE.AND P0, PT, R2, 0x3, PT ;  /* 0x000000030200780c */ /* 0x010fda0003f05270 */
[----:B------:R-:W-:Y:S05]  /*0ac0*/  @P0 BRA `(.L_x_12) ;  /* 0x0000000000300947 */ /* 0x000fea0003800000 */
[----:B-1----:R-:W1:Y:S01]  /*0ad0*/  S2UR UR5, SR_CgaCtaId ;  /* 0x00000000000579c3 */ /* 0x002e620000008800 */
[----:B------:R-:W-:Y:S01]  /*0ae0*/  UMOV UR6, 0x400 ;  /* 0x0000040000067882 */ /* 0x000fe20000000000 */
[----:B------:R-:W-:Y:S01]  /*0af0*/  UMOV UR4, 0x20 ;  /* 0x0000002000047882 */ /* 0x000fe20000000000 */
[----:B------:R-:W-:Y:S01]  /*0b00*/  ELECT P0, URZ, PT ;  /* 0x0000000000ff782f */ /* 0x000fe20003800000 */
[----:B-1----:R-:W-:Y:S02]  /*0b10*/  ULEA UR5, UR5, UR6, 0x18 ;  /* 0x0000000605057291 */ /* 0x002fe4000f8ec0ff */
[----:B------:R-:W-:-:S04]  /*0b20*/  UIADD3 UR6, UPT, UPT, -UR4, 0x100000, URZ ;  /* 0x0010000004067890 */ /* 0x000fc8000fffe1ff */
[----:B------:R-:W-:Y:S02]  /*0b30*/  USHF.L.U32 UR7, UR6, 0xb, URZ ;  /* 0x0000000b06077899 */ /* 0x000fe400080006ff */
[----:B------:R-:W-:Y:S01]  /*0b40*/  USHF.L.U32 UR6, UR6, 0x1, URZ ;  /* 0x0000000106067899 */ /* 0x000fe200080006ff */
[----:B------:R-:W1:Y:S11]  /*0b50*/  FENCE.VIEW.ASYNC.S ;  /* 0x00000000000073c6 */ /* 0x000e760000000000 */
[----:B-1----:R4:W1:Y:S01]  /*0b60*/  SYNCS.EXCH.64 URZ, [UR5+0x1c0], UR6 ;  /* 0x0001c00605ff75b2 */ /* 0x0028620008000100 */
[----:B------:R4:W1:Y:S02]  /*0b70*/  SYNCS.EXCH.64 URZ, [UR5+0x1c8], UR6 ;  /* 0x0001c80605ff75b2 */ /* 0x0008640008000100 */
[----:B----4-:R-:W-:Y:S01]  /*0b80*/  NOP ;  /* 0x0000000000007918 */ /* 0x010fe20000000000 */
.L_x_12:
[----:B------:R-:W4:Y:S01]  /*0b90*/  SHFL.IDX PT, R2, R104, RZ, 0x1f ;  /* 0x00001fff68027589 */ /* 0x000f2200000e0000 */
[----:B------:R-:W-:Y:S01]  /*0ba0*/  NOP ;  /* 0x0000000000007918 */ /* 0x000fe20000000000 */
[----:B----4-:R-:W-:-:S13]  /*0bb0*/  ISETP.NE.AND P0, PT, R2, 0x4, PT ;  /* 0x000000040200780c */ /* 0x010fda0003f05270 */
[----:B------:R-:W-:Y:S05]  /*0bc0*/  @P0 BRA `(.L_x_13) ;  /* 0x00000000004c0947 */ /* 0x000fea0003800000 */
[----:B-1----:R-:W1:Y:S01]  /*0bd0*/  S2UR UR5, SR_CgaCtaId ;  /* 0x00000000000579c3 */ /* 0x002e620000008800 */
[----:B------:R-:W-:Y:S01]  /*0be0*/  UMOV UR7, 0x100 ;  /* 0x0000010000077882 */ /* 0x000fe20000000000 */
[----:B------:R-:W-:Y:S01]  /*0bf0*/  UMOV UR6, 0x400 ;  /* 0x0000040000067882 */ /* 0x000fe20000000000 */
[----:B------:R-:W-:Y:S01]  /*0c00*/  USEL UR7, UR7, 0xe0, UP2 ;  /* 0x000000e007077887 */ /* 0x000fe20009000000 */
[----:B------:R-:W-:Y:S01]  /*0c10*/  UMOV UR4, 0x1 ;  /* 0x0000000100047882 */ /* 0x000fe20000000000 */
[----:B------:R-:W-:Y:S01]  /*0c20*/  ELECT P0, URZ, PT ;  /* 0x0000000000ff782f */ /* 0x000fe20003800000 */
[----:B------:R-:W-:-:S04]  /*0c30*/  UIADD3 UR10, UPT, UPT, -UR4, 0x100000, URZ ;  /* 0x00100000040a7890 */ /* 0x000fc8000fffe1ff */
[----:B------:R-:W-:Y:S02]  /*0c40*/  USHF.L.U32 UR11, UR10, 0xb, URZ ;  /* 0x0000000b0a0b7899 */ /* 0x000fe400080006ff */
[----:B------:R-:W-:Y:S02]  /*0c50*/  USHF.L.U32 UR10, UR10, 0x1, URZ ;  /* 0x000000010a0a7899 */ /* 0x000fe400080006ff */
[----:B-1----:R-:W-:Y:S02]  /*0c60*/  ULEA UR5, UR5, UR6, 0x18 ;  /* 0x0000000605057291 */ /* 0x002fe4000f8ec0ff */
[----:B------:R-:W-:-:S04]  /*0c70*/  UIADD3 UR6, UPT, UPT, -UR7, 0x100000, URZ ;  /* 0x0010000007067890 */ /* 0x000fc8000fffe1ff */
[----:B------:R-:W-:Y:S02]  /*0c80*/  USHF.L.U32 UR7, UR6, 0xb, URZ ;  /* 0x0000000b06077899 */ /* 0x000fe400080006ff */
[----:B------:R-:W-:Y:S01]  /*0c90*/  USHF.L.U32 UR6, UR6, 0x1, URZ ;  /* 0x0000000106067899 */ /* 0x000fe200080006ff */
[----:B------:R-:W1:Y:S03]  /*0ca0*/  FENCE.VIEW.ASYNC.S ;  /* 0x00000000000073c6 */ /* 0x000e660000000000 */
[----:B-1----:R4:W1:Y:S08]  /*0cb0*/  SYNCS.EXCH.64 URZ, [UR5+0x1d0], UR10 ;  /* 0x0001d00a05ff75b2 */ /* 0x0028700008000100 */
[----:B------:R4:W1:Y:S01]  /*0cc0*/  SYNCS.EXCH.64 URZ, [UR5+0x1e0], UR6 ;  /* 0x0001e00605ff75b2 */ /* 0x0008620008000100 */
[----:B------:R4:W1:Y:S01]  /*0cd0*/  SYNCS.EXCH.64 URZ, [UR5+0x1d8], UR10 ;  /* 0x0001d80a05ff75b2 */ /* 0x0008620008000100 */
[----:B------:R4:W1:Y:S02]  /*0ce0*/  SYNCS.EXCH.64 URZ, [UR5+0x1e8], UR6 ;  /* 0x0001e80605ff75b2 */ /* 0x0008640008000100 */
[----:B----4-:R-:W-:Y:S01]  /*0cf0*/  NOP ;  /* 0x0000000000007918 */ /* 0x010fe20000000000 */
.L_x_13:
[----:B------:R-:W4:Y:S01]  /*0d00*/  SHFL.IDX PT, R2, R104, RZ, 0x1f ;  /* 0x00001fff68027589 */ /* 0x000f2200000e0000 */
[----:B------:R-:W-:Y:S01]  /*0d10*/  NOP ;  /* 0x0000000000007918 */ /* 0x000fe20000000000 */
[----:B----4-:R-:W-:-:S13]  /*0d20*/  ISETP.NE.AND P0, PT, R2, 0x5, PT ;  /* 0x000000050200780c */ /* 0x010fda0003f05270 */
[----:B------:R-:W-:Y:S05]  /*0d30*/  @P0 BRA `(.L_x_14) ;  /* 0x0000000000580947 */ /* 0x000fea0003800000 */
[----:B-1----:R-:W1:Y:S01]  /*0d40*/  S2UR UR6, SR_CgaCtaId ;  /* 0x00000000000679c3 */ /* 0x002e620000008800 */
        /* <DEDUP_REMOVED lines=12> */
[----:B-1----:R4:W1:Y:S01]  /*0e10*/  SYNCS.EXCH.64 URZ, [UR6+0x1f0], UR10 ;  /* 0x0001f00a06ff75b2 */ /* 0x0028620008000100 */
[----:B------:R4:W1:Y:S01]  /*0e20*/  SYNCS.EXCH.64 URZ, [UR6+0x210], UR4 ;  /* 0x0002100406ff75b2 */ /* 0x0008620008000100 */
[----:B------:R4:W1:Y:S01]  /*0e30*/  SYNCS.EXCH.64 URZ, [UR6+0x1f8], UR10 ;  /* 0x0001f80a06ff75b2 */ /* 0x0008620008000100 */
[----:B------:R4:W1:Y:S01]  /*0e40*/  SYNCS.EXCH.64 URZ, [UR6+0x218], UR4 ;  /* 0x0002180406ff75b2 */ /* 0x0008620008000100 */
[----:B------:R4:W1:Y:S01]  /*0e50*/  SYNCS.EXCH.64 URZ, [UR6+0x200], UR10 ;  /* 0x0002000a06ff75b2 */ /* 0x0008620008000100 */
[----:B------:R4:W1:Y:S01]  /*0e60*/  SYNCS.EXCH.64 URZ, [UR6+0x220], UR4 ;  /* 0x0002200406ff75b2 */ /* 0x0008620008000100 */
[----:B------:R4:W1:Y:S01]  /*0e70*/  SYNCS.EXCH.64 URZ, [UR6+0x208], UR10 ;  /* 0x0002080a06ff75b2 */ /* 0x0008620008000100 */
[----:B------:R4:W1:Y:S02]  /*0e80*/  SYNCS.EXCH.64 URZ, [UR6+0x228], UR4 ;  /* 0x0002280406ff75b2 */ /* 0x0008640008000100 */
[----:B----4-:R-:W-:Y:S01]  /*0e90*/  NOP ;  /* 0x0000000000007918 */ /* 0x010fe20000000000 */
.L_x_14:
        /* <DEDUP_REMOVED lines=14> */
[----:B------:R4:W1:Y:S01]  /*0f80*/  SYNCS.EXCH.64 URZ, [UR5+0x240], UR6 ;  /* 0x0002400605ff75b2 */ /* 0x0008620008000100 */
[----:B------:R4:W1:Y:S01]  /*0f90*/  SYNCS.EXCH.64 URZ, [UR5+0x238], UR6 ;  /* 0x0002380605ff75b2 */ /* 0x0008620008000100 */
[----:B------:R4:W1:Y:S02]  /*0fa0*/  SYNCS.EXCH.64 URZ, [UR5+0x248], UR6 ;  /* 0x0002480605ff75b2 */ /* 0x0008640008000100 */
[----:B----4-:R-:W-:Y:S01]  /*0fb0*/  NOP ;  /* 0x0000000000007918 */ /* 0x010fe20000000000 */
.L_x_15:
[----:B-1----:R-:W1:Y:S01]  /*0fc0*/  S2UR UR5, SR_CTAID.X ;  /* 0x00000000000579c3 */ /* 0x002e620000002500 */
[----:B------:R-:W-:-:S05]  /*0fd0*/  CS2R.32 R97, SR_CgaSize ;  /* 0x0000000000617805 */ /* 0x000fca0000008a00 */
[----:B------:R-:W-:-:S05]  /*0fe0*/  IMAD R97, R97, -0xa0, RZ ;  /* 0xffffff6061617824 */ /* 0x000fca00078e02ff */
[----:B------:R-:W-:-:S14]  /*0ff0*/  R2UR UR7, R97 ;  /* 0x00000000610772ca */ /* 0x000fdc00000e0000 */
[----:B------:R-:W4:Y:S01]  /*1000*/  LDCU UR7, c[0x0][UR7+0x2b0] ;  /* 0x00005600070777ac */ /* 0x000f220008000800 */
[----:B------:R-:W-:Y:S01]  /*1010*/  NOP ;  /* 0x0000000000007918 */ /* 0x000fe20000000000 */
[----:B------:R-:W-:-:S05]  /*1020*/  CS2R.32 R97, SR_CgaSize ;  /* 0x0000000000617805 */ /* 0x000fca0000008a00 */
[----:B------:R-:W-:-:S05]  /*1030*/  IMAD R97, R97, -0xa0, RZ ;  /* 0xffffff6061617824 */ /* 0x000fca00078e02ff */
[----:B------:R-:W-:-:S14]  /*1040*/  R2UR UR6, R97 ;  /* 0x00000000610672ca */ /* 0x000fdc00000e0000 */
[----:B------:R-:W2:Y:S01]  /*1050*/  LDCU UR6, c[0x0][UR6+0x2b4] ;  /* 0x00005680060677ac */ /* 0x000ea20008000800 */
[----:B------:R-:W3:Y:S08]  /*1060*/  S2UR UR4, SR_CTAID.Y ;  /* 0x00000000000479c3 */ /* 0x000ef00000002600 */
[----:B------:R-:W2:Y:S01]  /*1070*/  LDC R9, c[0x0][0xb24] ;  /* 0x0002c900ff097b82 */ /* 0x000ea20000000800 */
[----:B-1----:R-:W-:-:S02]  /*1080*/  I2FP.F32.U32 R5, UR5 ;  /* 0x0000000500057c45 */ /* 0x002fc40008201000 */
[----:B------:R-:W-:-:S05]  /*1090*/  CS2R.32 R3, SR_CgaSize ;  /* 0x0000000000037805 */ /* 0x000fca0000008a00 */
[----:B------:R-:W-:-:S06]  /*10a0*/  IMAD R3, R3, -0xa0, RZ ;  /* 0xffffff6003037824 */ /* 0x000fcc00078e02ff */
[----:B------:R-:W1:Y:S01]  /*10b0*/  LDC R3, c[0x0][R3+0x2a0] ;  /* 0x0000a80003037b82 */ /* 0x000e620000000800 */
[----:B------:R-:W-:Y:S01]  /*10c0*/  MOV R97, UR5 ;  /* 0x0000000500617c02 */ /* 0x000fe20008000f00 */
[----:B----4-:R-:W-:Y:S01]  /*10d0*/  FMUL R5, R5, UR7 ;  /* 0x0000000705057c20 */ /* 0x010fe20008400000 */
[----:B---3--:R-:W-:Y:S02]  /*10e0*/  I2FP.F32.U32 R4, UR4 ;  /* 0x0000000400047c45 */ /* 0x008fe40008201000 */
[----:B------:R-:W-:-:S05]  /*10f0*/  CS2R.32 R2, SR_CgaSize ;  /* 0x0000000000027805 */ /* 0x000fca0000008a00 */
[----:B------:R-:W-:-:S06]  /*1100*/  IMAD R2, R2, -0xa0, RZ ;  /* 0xffffff6002027824 */ /* 0x000fcc00078e02ff */
[----:B------:R-:W3:Y:S01]  /*1110*/  LDC R2, c[0x0][R2+0x2a4] ;  /* 0x0000a90002027b82 */ /* 0x000ee20000000800 */
[----:B------:R-:W4:Y:S01]  /*1120*/  F2I.U32.TRUNC.NTZ R90, R5 ;  /* 0x00000005005a7305 */ /* 0x000f22000020f000 */
[----:B------:R-:W-:Y:S01]  /*1130*/  MOV R91, UR4 ;  /* 0x00000004005b7c02 */ /* 0x000fe20008000f00 */
[----:B--2---:R-:W-:-:S05]  /*1140*/  FMUL R4, R4, UR6 ;  /* 0x0000000604047c20 */ /* 0x004fca0008400000 */
[----:B------:R-:W-:Y:S01]  /*1150*/  BAR.SYNC.DEFER_BLOCKING 0x0 ;  /* 0x0000000000007b1d */ /* 0x000fe20000010000 */
[----:B------:R-:W-:-:S05]  /*1160*/  ISETP.GE.AND P0, PT, R9, 0x1, PT ;  /* 0x000000010900780c */ /* 0x000fca0003f06270 */
[----:B------:R-:W2:Y:S02]  /*1170*/  F2I.U32.TRUNC.NTZ R79, R4 ;  /* 0x00000004004f7305 */ /* 0x000ea4000020f000 */
[----:B------:R-:W3:Y:S01]  /*1180*/  S2UR UR36, SR_CTAID.Z ;  /* 0x00000000002479c3 */ /* 0x000ee20000002700 */
[----:B----4-:R-:W-:-:S05]  /*1190*/  IADD3 R90, PT, PT, -R90, RZ, RZ ;  /* 0x000000ff5a5a7210 */ /* 0x010fca0007ffe1ff */
[----:B-1----:R-:W-:Y:S01]  /*11a0*/  IMAD R90, R3, R90, UR5 ;  /* 0x00000005035a7e24 */ /* 0x002fe2000f8e025a */
[----:B--2---:R-:W-:-:S05]  /*11b0*/  IADD3 R79, PT, PT, -R79, RZ, RZ ;  /* 0x000000ff4f4f7210 */ /* 0x004fca0007ffe1ff */
[----:B---3--:R-:W-:Y:S01]  /*11c0*/  IMAD R79, R2, R79, UR4 ;  /* 0x00000004024f7e24 */ /* 0x008fe2000f8e024f */
[----:B------:R-:W-:Y:S06]  /*11d0*/  @!P0 BRA `(.L_x_16) ;  /* 0x0000000000b88947 */ /* 0x000fec0003800000 */
[----:B------:R-:W1:Y:S01]  /*11e0*/  LDC.64 R4, c[0x0][0xb18] ;  /* 0x0002c600ff047b82 */ /* 0x000e620000000a00 */
[----:B------:R-:W-:-:S07]  /*11f0*/  ISETP.NE.AND P0, PT, R9, 0x1, PT ;  /* 0x000000010900780c */ /* 0x000fce0003f05270 */
[----:B------:R-:W2:Y:S08]  /*1200*/  LDC R10, c[0x0][0xb0c] ;  /* 0x0002c300ff0a7b82 */ /* 0x000eb00000000800 */
[----:B------:R-:W3:Y:S08]  /*1210*/  LDC R11, c[0x0][0x370] ;  /* 0x0000dc00ff0b7b82 */ /* 0x000ef00000000800 */
[----:B------:R-:W4:Y:S01]  /*1220*/  LDC R12, c[0x0][0x374] ;  /* 0x0000dd00ff0c7b82 */ /* 0x000f220000000800 */
[----:B-1----:R-:W-:-:S07]  /*1230*/  ISETP.NE.AND P1, PT, R4, 0x1, PT ;  /* 0x000000010400780c */ /* 0x002fce0003f25270 */
[----:B------:R-:W3:Y:S01]  /*1240*/  LDC.64 R6, c[0x0][0xb10] ;  /* 0x0002c400ff067b82 */ /* 0x000ee20000000a00 */
[----:B--2---:R-:W-:-:S07]  /*1250*/  ISETP.NE.AND P2, PT, R10, 0x1, PT ;  /* 0x000000010a00780c */ /* 0x004fce0003f45270 */
[----:B------:R-:W1:Y:S08]  /*1260*/  LDC R8, c[0x0][0xb20] ;  /* 0x0002c800ff087b82 */ /* 0x000e700000000800 */
[----:B------:R-:W2:Y:S01]  /*1270*/  LDC.64 R2, c[0x0][0xb28] ;  /* 0x0002ca00ff027b82 */ /* 0x000ea20000000a00 */
[----:B----4-:R-:W-:-:S04]  /*1280*/  IMAD.HI.U32 R13, R12, R5, RZ ;  /* 0x000000050c0d7227 */ /* 0x010fc800078e00ff */
[----:B------:R-:W-:-:S04]  /*1290*/  IMAD.HI.U32 R5, R91, R5, RZ ;  /* 0x000000055b057227 */ /* 0x000fc800078e00ff */
[----:B---3--:R-:W-:-:S04]  /*12a0*/  IMAD.HI.U32 R14, R11, R6, RZ ;  /* 0x000000060b0e7227 */ /* 0x008fc800078e00ff */
[----:B------:R-:W-:Y:S01]  /*12b0*/  IMAD.HI.U32 R16, R97, R6, RZ ;  /* 0x0000000661107227 */ /* 0x000fe200078e00ff */
[-C--:B------:R-:W-:Y:S02]  /*12c0*/  @P2 SHF.R.U32.HI R11, RZ, R7.reuse, R14 ;  /* 0x00000007ff0b2219 */ /* 0x080fe4000001160e */
[-C--:B-1----:R-:W-:Y:S02]  /*12d0*/  @P1 SHF.R.U32.HI R12, RZ, R8.reuse, R13 ;  /* 0x00000008ff0c1219 */ /* 0x082fe4000001160d */
[----:B------:R-:W-:Y:S02]  /*12e0*/  SHF.R.U32.HI R8, RZ, R8, R5 ;  /* 0x00000008ff087219 */ /* 0x000fe40000011605 */
[----:B------:R-:W-:Y:S02]  /*12f0*/  SHF.R.U32.HI R16, RZ, R7, R16 ;  /* 0x00000007ff107219 */ /* 0x000fe40000011610 */
[----:B------:R-:W-:Y:S01]  /*1300*/  SEL R5, R91, R8, !P1 ;  /* 0x000000085b057207 */ /* 0x000fe20004800000 */
[----:B--2---:R-:W-:Y:S01]  /*1310*/  IMAD.HI.U32 R14, R12, R2, RZ ;  /* 0x000000020c0e7227 */ /* 0x004fe200078e00ff */
[----:B------:R-:W-:-:S03]  /*1320*/  SEL R7, R97, R16, !P2 ;  /* 0x0000001061077207 */ /* 0x000fc60005000000 */
[----:B------:R-:W-:Y:S01]  /*1330*/  IMAD.HI.U32 R6, R11, R2, RZ ;  /* 0x000000020b067227 */ /* 0x000fe200078e00ff */
[----:B------:R-:W-:-:S04]  /*1340*/  @P0 SHF.R.U32.HI R12, RZ, R3, R14 ;  /* 0x00000003ff0c0219 */ /* 0x000fc8000001160e */
[----:B------:R-:W-:Y:S01]  /*1350*/  @P0 SHF.R.U32.HI R11, RZ, R3, R6 ;  /* 0x00000003ff0b0219 */ /* 0x000fe20000011606 */
[----:B------:R-:W-:-:S04]  /*1360*/  IMAD R12, R12, R9, RZ ;  /* 0x000000090c0c7224 */ /* 0x000fc800078e02ff */
[----:B------:R-:W-:Y:S01]  /*1370*/  IMAD R6, R11, R9, RZ ;  /* 0x000000090b067224 */ /* 0x000fe200078e02ff */
[----:B------:R-:W-:-:S04]  /*1380*/  ISETP.GE.AND P1, PT, R5, R12, PT ;  /* 0x0000000c0500720c */ /* 0x000fc80003f26270 */
[----:B------:R-:W-:Y:S01]  /*1390*/  ISETP.GE.OR P1, PT, R7, R6, P1 ;  /* 0x000000060700720c */ /* 0x000fe20000f26670 */
[----:B------:R-:W-:-:S05]  /*13a0*/  IMAD.HI.U32 R6, R5, R2, RZ ;  /* 0x0000000205067227 */ /* 0x000fca00078e00ff */
[----:B------:R-:W-:-:S04]  /*13b0*/  SHF.R.U32.HI R6, RZ, R3, R6 ;  /* 0x00000003ff067219 */ /* 0x000fc80000011606 */
[----:B------:R-:W-:-:S03]  /*13c0*/  SEL R6, R5, R6, !P0 ;  /* 0x0000000605067207 */ /* 0x000fc60004000000 */
[----:B------:R-:W-:Y:S01]  /*13d0*/  @!P1 IMAD.HI.U32 R8, R7, R2, RZ ;  /* 0x0000000207089227 */ /* 0x000fe200078e00ff */
[----:B------:R-:W-:-:S04]  /*13e0*/  IADD3 R2, PT, PT, -R6, RZ, RZ ;  /* 0x000000ff06027210 */ /* 0x000fc80007ffe1ff */
[----:B------:R-:W-:Y:S01]  /*13f0*/  @!P1 SHF.R.U32.HI R8, RZ, R3, R8 ;  /* 0x00000003ff089219 */ /* 0x000fe20000011608 */
[----:B------:R-:W-:-:S03]  /*1400*/  IMAD R2, R9, R2, R5 ;  /* 0x0000000209027224 */ /* 0x000fc600078e0205 */
[----:B------:R-:W-:Y:S02]  /*1410*/  @!P1 SEL R3, R7, R8, !P0 ;  /* 0x0000000807039207 */ /* 0x000fe40004000000 */
[----:B------:R-:W-:-:S03]  /*1420*/  IADD3 R8, PT, PT, -R5, RZ, RZ ;  /* 0x000000ff05087210 */ /* 0x000fc60007ffe1ff */
[--C-:B------:R-:W-:Y:S02]  /*1430*/  @!P1 IMAD.IADD R6, R6, 0x1, -R3.reuse ;  /* 0x0000000106069824 */ /* 0x100fe400078e0a03 */
[----:B------:R-:W-:Y:S01]  /*1440*/  @!P1 IMAD R3, R2, R11, R3 ;  /* 0x0000000b02039224 */ /* 0x000fe200078e0203 */
[----:B------:R-:W-:Y:S01]  /*1450*/  IADD3 R2, PT, PT, -R7, RZ, RZ ;  /* 0x000000ff07027210 */ /* 0x000fe20007ffe1ff */
[----:B------:R-:W-:Y:S02]  /*1460*/  @!P1 IMAD R5, R6, R9, R7 ;  /* 0x0000000906059224 */ /* 0x000fe400078e0207 */
[----:B------:R-:W-:Y:S02]  /*1470*/  IMAD R8, R4, R8, R91 ;  /* 0x0000000804087224 */ /* 0x000fe400078e025b */
[----:B------:R-:W-:Y:S02]  /*1480*/  @!P1 IMAD.MOV.U32 R7, RZ, RZ, R3 ;  /* 0x000000ffff079224 */ /* 0x000fe400078e0003 */
[----:B------:R-:W-:-:S02]  /*1490*/  IMAD R2, R10, R2, R97 ;  /* 0x000000020a027224 */ /* 0x000fc400078e0261 */
[----:B------:R-:W-:Y:S02]  /*14a0*/  IMAD R91, R5, R4, R8 ;  /* 0x00000004055b7224 */ /* 0x000fe400078e0208 */
[----:B------:R-:W-:Y:S02]  /*14b0*/  IMAD R97, R7, R10, R2 ;  /* 0x0000000a07617224 */ /* 0x000fe400078e0202 */
.L_x_16:
[----:B------:R-:W1:Y:S01]  /*14c0*/  LDCU UR4, c[0x0][0xb30] ;  /* 0x00016600ff0477ac */ /* 0x000e620008000800 */
[----:B------:R-:W2:Y:S08]  /*14d0*/  S2UR UR37, SR_CgaCtaId ;  /* 0x00000000002579c3 */ /* 0x000eb00000008800 */
[----:B------:R-:W3:Y:S01]  /*14e0*/  LDC R40, c[0x0][0xb24] ;  /* 0x0002c900ff287b82 */ /* 0x000ee20000000800 */
[----:B-1----:R-:W-:-:S09]  /*14f0*/  UISETP.NE.AND UP1, UPT, UR4, 0x1, UPT ;  /* 0x000000010400788c */ /* 0x002fd2000bf25270 */
[----:B--2---:R-:W-:Y:S05]  /*1500*/  BRA.U UP1, `(.L_x_17) ;  /* 0x0000000101407547 */ /* 0x004fea000b800000 */
[----:B------:R-:W1:Y:S08]  /*1510*/  LDC.64 R4, c[0x0][0xb10] ;  /* 0x0002c400ff047b82 */ /* 0x000e700000000a00 */
[----:B------:R-:W2:Y:S08]  /*1520*/  LDC.64 R2, c[0x0][0xb18] ;  /* 0x0002c600ff027b82 */ /* 0x000eb00000000a00 */
[----:B------:R-:W4:Y:S08]  /*1530*/  LDC R6, c[0x0][0xb20] ;  /* 0x0002c800ff067b82 */ /* 0x000f300000000800 */
[----:B------:R-:W3:Y:S01]  /*1540*/  LDC R8, c[0x0][0xb0c] ;  /* 0x0002c300ff087b82 */ /* 0x000ee20000000800 */
[----:B-1----:R-:W-:-:S05]  /*1550*/  IMAD.HI.U32 R4, R97, R4, RZ ;  /* 0x0000000461047227 */ /* 0x002fca00078e00ff */
[----:B------:R-:W-:Y:S01]  /*1560*/  SHF.R.U32.HI R4, RZ, R5, R4 ;  /* 0x00000005ff047219 */ /* 0x000fe20000011604 */
[----:B--2---:R-:W-:Y:S01]  /*1570*/  IMAD.HI.U32 R3, R91, R3, RZ ;  /* 0x000000035b037227 */ /* 0x004fe200078e00ff */
[----:B------:R-:W-:-:S04]  /*1580*/  ISETP.NE.AND P0, PT, R2, 0x1, PT ;  /* 0x000000010200780c */ /* 0x000fc80003f05270 */
[----:B----4-:R-:W-:-:S04]  /*1590*/  SHF.R.U32.HI R6, RZ, R6, R3 ;  /* 0x00000006ff067219 */ /* 0x010fc80000011603 */
[----:B------:R-:W-:Y:S02]  /*15a0*/  SEL R3, R91, R6, !P0 ;  /* 0x000000065b037207 */ /* 0x000fe40004000000 */
[----:B---3--:R-:W-:-:S04]  /*15b0*/  ISETP.NE.AND P1, PT, R8, 0x1, PT ;  /* 0x000000010800780c */ /* 0x008fc80003f25270 */
[----:B------:R-:W-:-:S05]  /*15c0*/  SEL R4, R97, R4, !P1 ;  /* 0x0000000461047207 */ /* 0x000fca0004800000 */
[----:B------:R-:W-:Y:S02]  /*15d0*/  IMAD.IADD R5, R3, 0x1, -R4 ;  /* 0x0000000103057824 */ /* 0x000fe400078e0a04 */
[----:B------:R-:W-:Y:S02]  /*15e0*/  IMAD.IADD R3, R4, 0x1, -R3 ;  /* 0x0000000104037824 */ /* 0x000fe400078e0a03 */
[----:B------:R-:W-:Y:S02]  /*15f0*/  IMAD R97, R5, R8, R97 ;  /* 0x0000000805617224 */ /* 0x000fe400078e0261 */
[----:B------:R-:W-:-:S07]  /*1600*/  IMAD R91, R3, R2, R91 ;  /* 0x00000002035b7224 */ /* 0x000fce00078e025b */
.L_x_17:
[----:B------:R-:W-:Y:S01]  /*1610*/  BAR.SYNC.DEFER_BLOCKING 0x0 ;  /* 0x0000000000007b1d */ /* 0x000fe20000010000 */
[----:B------:R-:W-:Y:S01]  /*1620*/  UISETP.NE.AND UP1, UPT, UR8, 0x2, UPT ;  /* 0x000000020800788c */ /* 0x000fe2000bf25270 */
[----:B------:R-:W-:Y:S02]  /*1630*/  ISETP.NE.OR P5, PT, R0, 0x2, !P5 ;  /* 0x000000020000780c */ /* 0x000fe40006fa5670 */
[----:B------:R-:W-:-:S06]  /*1640*/  LOP3.LUT R2, R101, 0x1f, RZ, 0xc0, !PT ;  /* 0x0000001f65027812 */ /* 0x000fcc00078ec0ff */
[----:B------:R-:W-:Y:S05]  /*1650*/  BRA.U UP1, `(.L_x_18) ;  /* 0x0000001d01907547 */ /* 0x000fea000b800000 */
[----:B------:R-:W1:Y:S01]  /*1660*/  LDCU UR13, c[0x0][0x38c] ;  /* 0x00007180ff0d77ac */ /* 0x000e620008000800 */
[----:B------:R-:W2:Y:S01]  /*1670*/  LDC R9, c[0x0][0x370] ;  /* 0x0000dc00ff097b82 */ /* 0x000ea20000000800 */
[----:B------:R-:W-:Y:S01]  /*1680*/  PLOP3.LUT P1, PT, PT, PT, UP2, 0x80, 0x8 ;  /* 0x000000000008781c */ /* 0x000fe20003f2f028 */
[----:B------:R-:W-:Y:S01]  /*1690*/  IMAD.MOV.U32 R15, RZ, RZ, 0x1 ;  /* 0x00000001ff0f7424 */ /* 0x000fe200078e00ff */
[----:B------:R-:W-:Y:S01]  /*16a0*/  ISETP.EQ.OR P4, PT, R2, RZ, P5 ;  /* 0x000000ff0200720c */ /* 0x000fe20002f82670 */
[----:B------:R-:W-:Y:S01]  /*16b0*/  IMAD.MOV.U32 R14, RZ, RZ, RZ ;  /* 0x000000ffff0e7224 */ /* 0x000fe200078e00ff */
[----:B------:R-:W-:Y:S02]  /*16c0*/  PLOP3.LUT P1, PT, P1, PT, PT, 0x8, 0x80 ;  /* 0x000000000080781c */ /* 0x000fe40000f2e170 */
[----:B------:R-:W-:Y:S01]  /*16d0*/  CS2R R12, SRZ ;  /* 0x00000000000c7805 */ /* 0x000fe2000001ff00 */
[----:B------:R-:W-:Y:S01]  /*16e0*/  IMAD.MOV.U32 R10, RZ, RZ, 0x1 ;  /* 0x00000001ff0a7424 */ /* 0x000fe200078e00ff */
[----:B------:R-:W4:Y:S01]  /*16f0*/  LDC R0, c[0x0][0x374] ;  /* 0x0000dd00ff007b82 */ /* 0x000f220000000800 */
[----:B------:R-:W2:Y:S01]  /*1700*/  LDCU.64 UR22, c[0x0][0x348] ;  /* 0x00006900ff1677ac */ /* 0x000ea20008000a00 */
[----:B------:R-:W-:Y:S01]  /*1710*/  UMOV UR6, URZ ;  /* 0x000000ff00067c82 */ /* 0x000fe20008000000 */
[----:B-1----:R-:W-:-:S04]  /*1720*/  UIADD3 UR5, UPT, UPT, UR13, 0x3f, URZ ;  /* 0x0000003f0d057890 */ /* 0x002fc8000fffe0ff */
[----:B------:R-:W-:-:S04]  /*1730*/  USHF.R.S32.HI UR4, URZ, 0x1f, UR5 ;  /* 0x0000001fff047899 */ /* 0x000fc80008011405 */
[----:B------:R-:W-:-:S04]  /*1740*/  ULEA.HI UR4, UR4, UR5, URZ, 0x6 ;  /* 0x0000000504047291 */ /* 0x000fc8000f8f30ff */
[----:B------:R-:W-:Y:S02]  /*1750*/  USHF.R.S32.HI UR15, URZ, 0x6, UR4 ;  /* 0x00000006ff0f7899 */ /* 0x000fe40008011404 */
[----:B------:R-:W-:Y:S02]  /*1760*/  UIADD3 UR4, UPT, UPT, UR13, -0x1, URZ ;  /* 0xffffffff0d047890 */ /* 0x000fe4000fffe0ff */
[----:B------:R-:W-:Y:S02]  /*1770*/  UISETP.LT.U32.AND UP0, UPT, UR15, 0x1b, UPT ;  /* 0x0000001b0f00788c */ /* 0x000fe4000bf01070 */
[----:B------:R-:W-:Y:S02]  /*1780*/  UISETP.GE.U32.AND UP1, UPT, UR4, -0x7f, UPT ;  /* 0xffffff810400788c */ /* 0x000fe4000bf26070 */
[----:B------:R-:W-:Y:S02]  /*1790*/  USEL UR14, UR15, 0x1b, UP0 ;  /* 0x0000001b0f0e7887 */ /* 0x000fe40008000000 */
[----:B------:R-:W-:-:S02]  /*17a0*/  UIADD3 UR13, UPT, UPT, UR13, 0x7e, URZ ;  /* 0x0000007e0d0d7890 */ /* 0x000fc4000fffe0ff */
[----:B------:R-:W-:Y:S02]  /*17b0*/  UIADD3 UR5, UPT, UPT, UR14, -0x1, URZ ;  /* 0xffffffff0e057890 */ /* 0x000fe4000fffe0ff */
[----:B------:R-:W-:-:S03]  /*17c0*/  UIADD3 UR7, UPT, UPT, UR15, -UR14, URZ ;  /* 0x8000000e0f077290 */ /* 0x000fc6000fffe0ff */
[----:B------:R-:W-:-:S04]  /*17d0*/  @UP1 UIADD3 UR5, UPT, UPT, UR14, URZ, URZ ;  /* 0x000000ff0e051290 */ /* 0x000fc8000fffe0ff */
[----:B--2---:R-:W-:-:S12]  /*17e0*/  UIADD3 UR5, UPT, UPT, UR5, 0x1, URZ ;  /* 0x0000000105057890 */ /* 0x004fd8000fffe0ff */
.L_x_36:
[----:B------:R-:W-:Y:S01]  /*17f0*/  UISETP.NE.AND UP0, UPT, UR37, URZ, UPT ;  /* 0x000000ff2500728c */ /* 0x000fe2000bf05270 */
[----:B------:R-:W1:Y:S08]  /*1800*/  S2UR UR37, SR_CgaCtaId ;  /* 0x00000000002579c3 */ /* 0x000e700000008800 */
[----:B------:R-:W-:Y:S05]  /*1810*/  BRA.U UP0, `(.L_x_19) ;  /* 0x0000000100347547 */ /* 0x000fea000b800000 */
[----:B------:R-:W2:Y:S01]  /*1820*/  S2R R2, SR_CgaCtaId ;  /* 0x0000000000027919 */ /* 0x000ea20000008800 */
[----:B------:R-:W-:-:S04]  /*1830*/  MOV R3, 0x400 ;  /* 0x0000040000037802 */ /* 0x000fc80000000f00 */
[----:B--2---:R-:W-:Y:S02]  /*1840*/  LEA R3, R2, R3, 0x18 ;  /* 0x0000000302037211 */ /* 0x004fe400078ec0ff */
[----:B------:R-:W-:-:S03]  /*1850*/  SHF.L.U32 R2, R10, 0x1f, RZ ;  /* 0x0000001f0a027819 */ /* 0x000fc600000006ff */
[----:B------:R-:W-:-:S04]  /*1860*/  IMAD R3, R12, 0x8, R3 ;  /* 0x000000080c037824 */ /* 0x000fc800078e0203 */
[----:B------:R-:W2:Y:S02]  /*1870*/  SYNCS.PHASECHK.TRANS64.TRYWAIT P0, [R3+URZ+0x240], R2 ;  /* 0x00024002030075a7 */ /* 0x000ea400080011ff */
[----:B--2---:R-:W-:Y:S05]  /*1880*/  @!P0 BRA `(.L_x_20) ;  /* 0x0000005400f48947 */ /* 0x004fea0003800000 */
.L_x_119:
[----:B------:R-:W-:Y:S01]  /*1890*/  VIADD R12, R12, 0x1 ;  /* 0x000000010c0c7836 */ /* 0x000fe20000000000 */
[----:B------:R2:W-:Y:S04]  /*18a0*/  SYNCS.ARRIVE.TRANS64.A1T0 RZ, [R3+URZ+0x230], RZ ;  /* 0x000230ff03ff79a7 */ /* 0x0005e800081000ff */
[----:B------:R-:W-:-:S04]  /*18b0*/  ISETP.NE.AND P0, PT, R12, 0x2, PT ;  /* 0x000000020c00780c */ /* 0x000fc80003f05270 */
[----:B------:R-:W-:Y:S02]  /*18c0*/  SEL R12, R12, RZ, P0 ;  /* 0x000000ff0c0c7207 */ /* 0x000fe40000000000 */
[----:B--2---:R-:W-:-:S04]  /*18d0*/  SEL R3, RZ, 0x1, P0 ;  /* 0x00000001ff037807 */ /* 0x004fc80000000000 */
[----:B------:R-:W-:-:S07]  /*18e0*/  LOP3.LUT R10, R10, R3, RZ, 0x3c, !PT ;  /* 0x000000030a0a7212 */ /* 0x000fce00078e3cff */
.L_x_19:
[----:B------:R-:W-:Y:S01]  /*18f0*/  UMOV UR4, 0x400 ;  /* 0x0000040000047882 */ /* 0x000fe20000000000 */
[----:B------:R-:W-:Y:S01]  /*1900*/  SHF.L.U32 R2, R15, 0x1f, RZ ;  /* 0x0000001f0f027819 */ /* 0x000fe200000006ff */
[----:B-1----:R-:W-:Y:S01]  /*1910*/  ULEA UR4, UR37, UR4, 0x18 ;  /* 0x0000000425047291 */ /* 0x002fe2000f8ec0ff */
[----:B------:R-:W-:Y:S01]  /*1920*/  R2UR UR34, R97 ;  /* 0x00000000612272ca */ /* 0x000fe200000e0000 */
[----:B------:R-:W-:Y:S01]  /*1930*/  UISETP.GE.U32.AND UP0, UPT, UR13, 0x7f, UPT ;  /* 0x0000007f0d00788c */ /* 0x000fe2000bf06070 */
[----:B------:R-:W-:Y:S01]  /*1940*/  R2UR UR10, R91 ;  /* 0x000000005b0a72ca */ /* 0x000fe200000e0000 */
[----:B------:R-:W-:Y:S01]  /*1950*/  ULEA UR8, UR6, UR4, 0x3 ;  /* 0x0000000406087291 */ /* 0x000fe2000f8e18ff */
[----:B------:R-:W-:-:S08]  /*1960*/  UMOV UR24, URZ ;  /* 0x000000ff00187c82 */ /* 0x000fd00008000000 */
[----:B------:R1:W2:Y:S01]  /*1970*/  SYNCS.PHASECHK.TRANS64.TRYWAIT P0, [UR8+0xd8], R2 ;  /* 0x0000d802ff0075a7 */ /* 0x0002a20008001108 */
[----:B------:R-:W-:Y:S02]  /*1980*/  USHF.L.U32 UR34, UR34, 0x6, URZ ;  /* 0x0000000622227899 */ /* 0x000fe400080006ff */
[----:B------:R-:W-:Y:S01]  /*1990*/  USHF.L.U32 UR10, UR10, 0x6, URZ ;  /* 0x000000060a0a7899 */ /* 0x000fe200080006ff */
[----:B------:R-:W-:Y:S11]  /*19a0*/  BRA.U !UP0, `(.L_x_21) ;  /* 0x0000000108a47547 */ /* 0x000ff6000b800000 */
[----:B------:R-:W-:Y:S01]  /*19b0*/  UMOV UR16, URZ ;  /* 0x000000ff00107c82 */ /* 0x000fe20008000000 */
[----:B------:R-:W-:-:S05]  /*19c0*/  UMOV UR17, UR6 ;  /* 0x0000000600117c82 */ /* 0x000fca0008000000 */
.L_x_26:
[----:B-1----:R-:W-:Y:S01]  /*19d0*/  ULEA UR33, UR17, UR4, 0x3 ;  /* 0x0000000411217291 */ /* 0x002fe2000f8e18ff */
[----:B--2---:R-:W-:Y:S01]  /*19e0*/  @!P5 MOV R3, 0x2000 ;  /* 0x000020000003d802 */ /* 0x004fe20000000f00 */
[----:B--2---:R-:W-:Y:S10]  /*19f0*/  @P0 BRA `(.L_x_22) ;  /* 0x00000000000c0947 */ /* 0x004ff40003800000 */
[----:B------:R-:W-:-:S04]  /*1a00*/  SHF.L.U32 R5, R15, 0x1f, RZ ;  /* 0x0000001f0f057819 */ /* 0x000fc800000006ff */
[----:B------:R-:W2:Y:S02]  /*1a10*/  SYNCS.PHASECHK.TRANS64.TRYWAIT P0, [UR33+0xd8], R5 ;  /* 0x0000d805ff0075a7 */ /* 0x000ea40008001121 */
[----:B--2---:R-:W-:Y:S05]  /*1a20*/  @!P0 BRA `(.L_x_23) ;  /* 0x0000005400a08947 */ /* 0x004fea0003800000 */
.L_x_22:
[----:B------:R2:W-:Y:S01]  /*1a30*/  @!P5 SYNCS.ARRIVE.TRANS64 RZ, [UR33], R3 ;  /* 0x00000003ffffd9a7 */ /* 0x0005e20008000021 */
[----:B------:R-:W-:Y:S04]  /*1a40*/  BSSY.RECONVERGENT B0, `(.L_x_24) ;  /* 0x0000003000007945 */ /* 0x000fe80003800200 */
[----:B------:R-:W-:Y:S05]  /*1a50*/  @P4 BRA `(.L_x_25) ;  /* 0x0000000000044947 */ /* 0x000fea0003800000 */
[----:B------:R-:W-:Y:S05]  /*1a60*/  BPT.TRAP 0x1 ;  /* 0x000000040000795c */ /* 0x000fea0000300000 */
.L_x_25:
[----:B------:R-:W-:Y:S05]  /*1a70*/  BSYNC.RECONVERGENT B0 ;  /* 0x0000000000007941 */ /* 0x000fea0003800200 */
.L_x_24:
[----:B------:R-:W-:Y:S02]  /*1a80*/  UIADD3 UR6, UPT, UPT, UR17, 0x1, URZ ;  /* 0x0000000111067890 */ /* 0x000fe4000fffe0ff */
[----:B------:R-:W-:Y:S02]  /*1a90*/  UIADD3 UR26, UP1, UPT, UR22, 0x80, URZ ;  /* 0x00000080161a7890 */ /* 0x000fe4000ff3e0ff */
[----:B------:R-:W-:Y:S02]  /*1aa0*/  UISETP.NE.AND UP0, UPT, UR6, 0x1b, UPT ;  /* 0x0000001b0600788c */ /* 0x000fe4000bf05270 */
[----:B------:R-:W-:Y:S02]  /*1ab0*/  USHF.L.U32 UR35, UR16, 0x6, URZ ;  /* 0x0000000610237899 */ /* 0x000fe400080006ff */
[----:B------:R-:W-:Y:S02]  /*1ac0*/  USEL UR9, URZ, 0x1, UP0 ;  /* 0x00000001ff097887 */ /* 0x000fe40008000000 */
[----:B------:R-:W-:-:S02]  /*1ad0*/  USEL UR6, UR6, URZ, UP0 ;  /* 0x000000ff06067287 */ /* 0x000fc40008000000 */
[----:B------:R-:W-:Y:S02]  /*1ae0*/  UIADD3 UR20, UP0, UPT, UR22, 0x180, URZ ;  /* 0x0000018016147890 */ /* 0x000fe4000ff1e0ff */
[----:B------:R-:W-:Y:S01]  /*1af0*/  ULEA UR8, UR6, UR4, 0x3 ;  /* 0x0000000406087291 */ /* 0x000fe2000f8e18ff */
[----:B------:R-:W-:Y:S01]  /*1b00*/  LOP3.LUT R15, R15, UR9, RZ, 0x3c, !PT ;  /* 0x000000090f0f7c12 */ /* 0x000fe2000f8e3cff */
[----:B------:R-:W-:Y:S02]  /*1b10*/  UIADD3.X UR27, UPT, UPT, URZ, UR23, URZ, UP1, !UPT ;  /* 0x00000017ff1b7290 */ /* 0x000fe40008ffe4ff */
[----:B------:R-:W-:Y:S01]  /*1b20*/  UIADD3.X UR21, UPT, UPT, URZ, UR23, URZ, UP0, !UPT ;  /* 0x00000017ff157290 */ /* 0x000fe200087fe4ff */
[----:B-1----:R-:W-:Y:S01]  /*1b30*/  SHF.L.U32 R2, R15, 0x1f, RZ ;  /* 0x0000001f0f027819 */ /* 0x002fe200000006ff */
[----:B------:R-:W-:Y:S01]  /*1b40*/  UMOV UR18, 0x0 ;  /* 0x0000000000127882 */ /* 0x000fe20000000000 */
[----:B------:R-:W-:Y:S01]  /*1b50*/  UMOV UR19, 0x10000000 ;  /* 0x1000000000137882 */ /* 0x000fe20000000000 */
[----:B------:R-:W-:Y:S01]  /*1b60*/  UMOV UR12, UR36 ;  /* 0x00000024000c7c82 */ /* 0x000fe20008000000 */
[----:B------:R1:W1:Y:S01]  /*1b70*/  SYNCS.PHASECHK.TRANS64.TRYWAIT P0, [UR8+0xd8], R2 ;  /* 0x0000d802ff0075a7 */ /* 0x0002620008001108 */
[----:B------:R-:W-:Y:S01]  /*1b80*/  ULEA UR8, UR17, UR4, 0xc ;  /* 0x0000000411087291 */ /* 0x000fe2000f8e60ff */
[----:B------:R-:W-:Y:S01]  /*1b90*/  UMOV UR9, UR33 ;  /* 0x0000002100097c82 */ /* 0x000fe20008000000 */
[----:B------:R-:W-:-:S02]  /*1ba0*/  UMOV UR11, UR35 ;  /* 0x00000023000b7c82 */ /* 0x000fc40008000000 */
[----:B------:R-:W-:Y:S02]  /*1bb0*/  UIADD3 UR32, UPT, UPT, UR8, 0x2600, URZ ;  /* 0x0000260008207890 */ /* 0x000fe4000fffe0ff */
[----:B------:R-:W-:Y:S02]  /*1bc0*/  UIADD3 UR8, UPT, UPT, UR8, 0x1d600, URZ ;  /* 0x0001d60008087890 */ /* 0x000fe4000fffe0ff */
[----:B------:R-:W-:Y:S01]  /*1bd0*/  UIADD3 UR16, UPT, UPT, UR16, 0x1, URZ ;  /* 0x0000000110107890 */ /* 0x000fe2000fffe0ff */
[----:B------:R-:W-:Y:S01]  /*1be0*/  UMOV UR24, UR5 ;  /* 0x0000000500187c82 */ /* 0x000fe20008000000 */
[----:B------:R-:W-:Y:S02]  /*1bf0*/  UMOV UR17, UR6 ;  /* 0x0000000600117c82 */ /* 0x000fe40008000000 */
[----:B------:R-:W-:Y:S01]  /*1c00*/  UISETP.NE.AND UP0, UPT, UR16, UR5, UPT ;  /* 0x000000051000728c */ /* 0x000fe2000bf05270 */
[----:B------:R1:W-:Y:S02]  /*1c10*/  UTMALDG.3D [UR32], [UR26], desc[UR18] ;  /* 0x000012201a0075b4 */ /* 0x0003e40008011000 */
[----:B------:R1:W-:Y:S06]  /*1c20*/  UTMALDG.3D [UR8], [UR20], desc[UR18] ;  /* 0x00001208140075b4 */ /* 0x0003ec0008011000 */
[----:B------:R-:W-:Y:S05]  /*1c30*/  BRA.U UP0, `(.L_x_26) ;  /* 0xfffffffd00647547 */ /* 0x000fea000b83ffff */
.L_x_21:
[----:B-1----:R-:W-:Y:S01]  /*1c40*/  ULEA UR8, UR6, UR4, 0x3 ;  /* 0x0000000406087291 */ /* 0x002fe2000f8e18ff */
[----:B------:R-:W-:Y:S01]  /*1c50*/  SHF.L.U32 R2, R15, 0x1f, RZ ;  /* 0x0000001f0f027819 */ /* 0x000fe200000006ff */
[----:B------:R-:W-:Y:S01]  /*1c60*/  @!P1 SYNCS.ARRIVE.TRANS64.A1T0 RZ, [UR4+0x1c8], RZ ;  /* 0x0001c8ffffff99a7 */ /* 0x000fe20008100004 */
[----:B------:R-:W-:-:S06]  /*1c70*/  UISETP.GT.AND UP0, UPT, UR15, UR14, UPT ;  /* 0x0000000e0f00728c */ /* 0x000fcc000bf04270 */
[----:B--2---:R1:W2:Y:S03]  /*1c80*/  SYNCS.PHASECHK.TRANS64.TRYWAIT P0, [UR8+0xd8], R2 ;  /* 0x0000d802ff0075a7 */ /* 0x0042a60008001108 */
[----:B------:R-:W-:Y:S05]  /*1c90*/  BRA.U !UP0, `(.L_x_27) ;  /* 0x0000000108a87547 */ /* 0x000fea000b800000 */
[----:B------:R-:W-:Y:S01]  /*1ca0*/  UIADD3 UR21, UPT, UPT, UR7, UR24, URZ ;  /* 0x0000001807157290 */ /* 0x000fe2000fffe0ff */
[----:B------:R-:W-:-:S11]  /*1cb0*/  UMOV UR25, UR6 ;  /* 0x0000000600197c82 */ /* 0x000fd60008000000 */
.L_x_32:
[----:B-1----:R-:W-:Y:S01]  /*1cc0*/  ULEA UR17, UR25, UR4, 0x3 ;  /* 0x0000000419117291 */ /* 0x002fe2000f8e18ff */
[----:B--2---:R-:W-:Y:S01]  /*1cd0*/  @!P5 MOV R3, 0x2000 ;  /* 0x000020000003d802 */ /* 0x004fe20000000f00 */
[----:B--2---:R-:W-:Y:S10]  /*1ce0*/  @P0 BRA `(.L_x_28) ;  /* 0x00000000000c0947 */ /* 0x004ff40003800000 */
[----:B------:R-:W-:-:S04]  /*1cf0*/  SHF.L.U32 R5, R15, 0x1f, RZ ;  /* 0x0000001f0f057819 */ /* 0x000fc800000006ff */
[----:B------:R-:W2:Y:S02]  /*1d00*/  SYNCS.PHASECHK.TRANS64.TRYWAIT P0, [UR17+0xd8], R5 ;  /* 0x0000d805ff0075a7 */ /* 0x000ea40008001111 */
[----:B--2---:R-:W-:Y:S05]  /*1d10*/  @!P0 BRA `(.L_x_29) ;  /* 0x0000005000fc8947 */ /* 0x004fea0003800000 */
.L_x_28:
[----:B------:R2:W-:Y:S01]  /*1d20*/  @!P5 SYNCS.ARRIVE.TRANS64 RZ, [UR17], R3 ;  /* 0x00000003ffffd9a7 */ /* 0x0005e20008000011 */
[----:B------:R-:W-:Y:S04]  /*1d30*/  BSSY.RECONVERGENT B0, `(.L_x_30) ;  /* 0x0000003000007945 */ /* 0x000fe80003800200 */
[----:B------:R-:W-:Y:S05]  /*1d40*/  @P4 BRA `(.L_x_31) ;  /* 0x0000000000044947 */ /* 0x000fea0003800000 */
[----:B------:R-:W-:Y:S05]  /*1d50*/  BPT.TRAP 0x1 ;  /* 0x000000040000795c */ /* 0x000fea0000300000 */
.L_x_31:
[----:B------:R-:W-:Y:S05]  /*1d60*/  BSYNC.RECONVERGENT B0 ;  /* 0x0000000000007941 */ /* 0x000fea0003800200 */
.L_x_30:
        /* <DEDUP_REMOVED lines=20> */
[----:B------:R-:W-:Y:S01]  /*1eb0*/  UIADD3 UR8, UPT, UPT, UR8, 0x1d600, URZ ;  /* 0x0001d60008087890 */ /* 0x000fe2000fffe0ff */
[----:B------:R-:W-:Y:S01]  /*1ec0*/  UMOV UR9, UR17 ;  /* 0x0000001100097c82 */ /* 0x000fe20008000000 */
[----:B------:R-:W-:Y:S01]  /*1ed0*/  UMOV UR11, UR19 ;  /* 0x00000013000b7c82 */ /* 0x000fe20008000000 */
[----:B------:R-:W-:Y:S01]  /*1ee0*/  UIADD3 UR24, UPT, UPT, UR24, 0x1, URZ ;  /* 0x0000000118187890 */ /* 0x000fe2000fffe0ff */
[----:B------:R-:W-:-:S03]  /*1ef0*/  UMOV UR25, UR6 ;  /* 0x0000000600197c82 */ /* 0x000fc60008000000 */
[----:B------:R1:W-:Y:S01]  /*1f00*/  UTMALDG.3D [UR16], [UR30], desc[UR26] ;  /* 0x00001a101e0075b4 */ /* 0x0003e20008011000 */
[----:B------:R-:W-:Y:S01]  /*1f10*/  UISETP.NE.AND UP0, UPT, UR24, UR21, UPT ;  /* 0x000000151800728c */ /* 0x000fe2000bf05270 */
[----:B------:R1:W-:Y:S08]  /*1f20*/  UTMALDG.3D [UR8], [UR28], desc[UR26] ;  /* 0x00001a081c0075b4 */ /* 0x0003f00008011000 */
[----:B------:R-:W-:Y:S05]  /*1f30*/  BRA.U UP0, `(.L_x_32) ;  /* 0xfffffffd00607547 */ /* 0x000fea000b83ffff */
.L_x_27:
[C---:B-1----:R-:W-:Y:S01]  /*1f40*/  LEA R2, R14.reuse, UR4, 0x3 ;  /* 0x000000040e027c11 */ /* 0x042fe2000f8e18ff */
[----:B------:R-:W-:Y:S01]  /*1f50*/  NOP ;  /* 0x0000000000007918 */ /* 0x000fe20000000000 */
[----:B--2---:R-:W-:Y:S02]  /*1f60*/  SHF.L.U32 R3, R13, 0x1f, RZ ;  /* 0x0000001f0d037819 */ /* 0x004fe400000006ff */
[----:B------:R-:W-:Y:S02]  /*1f70*/  LEA R4, R14, UR4, 0x4 ;  /* 0x000000040e047c11 */ /* 0x000fe4000f8e20ff */
[----:B------:R-:W1:Y:S02]  /*1f80*/  SYNCS.PHASECHK.TRANS64.TRYWAIT P0, [R2+URZ+0x1d0], R3 ;  /* 0x0001d003020075a7 */ /* 0x000e6400080011ff */
[----:B-1----:R-:W-:Y:S05]  /*1f90*/  @!P0 BRA `(.L_x_33) ;  /* 0x0000005000748947 */ /* 0x002fea0003800000 */
.L_x_122:
[----:B------:R-:W2:Y:S01]  /*1fa0*/  LDS.128 R4, [R4+0x260] ;  /* 0x0002600004047984 */ /* 0x000ea20000000c00 */
[----:B---3--:R-:W-:Y:S01]  /*1fb0*/  ISETP.GE.AND P0, PT, R40, 0x1, PT ;  /* 0x000000012800780c */ /* 0x008fe20003f06270 */
[----:B-1----:R-:W-:Y:S01]  /*1fc0*/  VIADD R2, R2, 0x1e0 ;  /* 0x000001e002027836 */ /* 0x002fe20000000000 */
[----:B------:R-:W-:Y:S01]  /*1fd0*/  @!PT LDS RZ, [RZ] ;  /* 0x00000000fffff984 */ /* 0x000fe20000000800 */
[----:B------:R-:W-:Y:S01]  /*1fe0*/  @!PT LDS RZ, [RZ] ;  /* 0x00000000fffff984 */ /* 0x000fe20000000800 */
[----:B------:R-:W-:Y:S01]  /*1ff0*/  @!PT LDS RZ, [RZ] ;  /* 0x00000000fffff984 */ /* 0x000fe20000000800 */
[----:B------:R-:W-:Y:S01]  /*2000*/  @!PT LDS RZ, [RZ] ;  /* 0x00000000fffff984 */ /* 0x000fe20000000800 */
[----:B------:R1:W-:Y:S06]  /*2010*/  MEMBAR.ALL.CTA ;  /* 0x0000000000007992 */ /* 0x0003ec0000008000 */
[----:B-1----:R-:W1:Y:S01]  /*2020*/  FENCE.VIEW.ASYNC.S ;  /* 0x00000000000073c6 */ /* 0x002e620000000000 */
[----:B------:R-:W-:-:S04]  /*2030*/  PRMT R2, RZ, 0x654, R2 ;  /* 0x00000654ff027816 */ /* 0x000fc80000000002 */
[----:B-1----:R1:W-:Y:S01]  /*2040*/  SYNCS.ARRIVE.TRANS64.RED.A1T0 RZ, [R2+URZ], RZ ;  /* 0x000000ff02ff79a7 */ /* 0x0023e200081004ff */
[----:B--2---:R-:W-:-:S13]  /*2050*/  LOP3.LUT P2, RZ, R6, 0x1, RZ, 0xc0, !PT ;  /* 0x0000000106ff7812 */ /* 0x004fda000784c0ff */
[----:B------:R-:W-:Y:S01]  /*2060*/  @P2 SHF.R.U32.HI R3, RZ, 0x10, R5 ;  /* 0x00000010ff032819 */ /* 0x000fe20000011605 */
[----:B------:R-:W-:Y:S01]  /*2070*/  VOTEU.ANY UP0, P2 ;  /* 0x0000000000ff7886 */ /* 0x000fe20001000100 */
[----:B------:R-:W-:Y:S02]  /*2080*/  @P2 MOV R11, R4 ;  /* 0x00000004000b2202 */ /* 0x000fe40000000f00 */
[----:B------:R-:W-:Y:S02]  /*2090*/  @P2 R2UR.BROADCAST UR8, R3 ;  /* 0x00000000030822ca */ /* 0x000fe400008e0000 */
[----:B------:R-:W-:-:S11]  /*20a0*/  @P2 LOP3.LUT R8, R5, 0xffff, RZ, 0xc0, !PT ;  /* 0x0000ffff05082812 */ /* 0x000fd600078ec0ff */
[----:B------:R-:W-:Y:S01]  /*20b0*/  @UP0 UMOV UR36, UR8 ;  /* 0x0000000800240c82 */ /* 0x000fe20008000000 */
[----:B-1----:R-:W-:Y:S05]  /*20c0*/  @!P0 BRA `(.L_x_34) ;  /* 0x0000000000b88947 */ /* 0x002fea0003800000 */
[----:B------:R-:W4:Y:S01]  /*20d0*/  LDC.64 R4, c[0x0][0xb18] ;  /* 0x0002c600ff047b82 */ /* 0x000f220000000a00 */
[----:B------:R-:W-:-:S07]  /*20e0*/  ISETP.NE.AND P3, PT, R40, 0x1, PT ;  /* 0x000000012800780c */ /* 0x000fce0003f65270 */
[----:B------:R-:W1:Y:S08]  /*20f0*/  LDC.64 R6, c[0x0][0xb10] ;  /* 0x0002c400ff067b82 */ /* 0x000e700000000a00 */
[----:B------:R-:W2:Y:S08]  /*2100*/  LDC R16, c[0x0][0xb20] ;  /* 0x0002c800ff107b82 */ /* 0x000eb00000000800 */
[----:B------:R-:W3:Y:S01]  /*2110*/  LDC R18, c[0x0][0xb0c] ;  /* 0x0002c300ff127b82 */ /* 0x000ee20000000800 */
[----:B----4-:R-:W-:Y:S01]  /*2120*/  IMAD.HI.U32 R17, R0, R5, RZ ;  /* 0x0000000500117227 */ /* 0x010fe200078e00ff */
[----:B------:R-:W-:-:S03]  /*2130*/  ISETP.NE.AND P0, PT, R4, 0x1, PT ;  /* 0x000000010400780c */ /* 0x000fc60003f05270 */
[----:B------:R-:W-:-:S03]  /*2140*/  IMAD.HI.U32 R5, R8, R5, RZ ;  /* 0x0000000508057227 */ /* 0x000fc600078e00ff */
[----:B------:R-:W4:Y:S01]  /*2150*/  LDC.64 R2, c[0x0][0xb28] ;  /* 0x0002ca00ff027b82 */ /* 0x000f220000000a00 */
[----:B-1----:R-:W-:-:S04]  /*2160*/  IMAD.HI.U32 R20, R9, R6, RZ ;  /* 0x0000000609147227 */ /* 0x002fc800078e00ff */
[----:B------:R-:W-:Y:S01]  /*2170*/  IMAD.HI.U32 R22, R11, R6, RZ ;  /* 0x000000060b167227 */ /* 0x000fe200078e00ff */
[----:B------:R-:W-:Y:S02]  /*2180*/  SHF.R.U32.HI R20, RZ, R7, R20 ;  /* 0x00000007ff147219 */ /* 0x000fe40000011614 */
[-C--:B--2---:R-:W-:Y:S02]  /*2190*/  SHF.R.U32.HI R17, RZ, R16.reuse, R17 ;  /* 0x00000010ff117219 */ /* 0x084fe40000011611 */
[----:B------:R-:W-:Y:S02]  /*21a0*/  SHF.R.U32.HI R5, RZ, R16, R5 ;  /* 0x00000010ff057219 */ /* 0x000fe40000011605 */
[----:B------:R-:W-:Y:S02]  /*21b0*/  SEL R17, R0, R17, !P0 ;  /* 0x0000001100117207 */ /* 0x000fe40004000000 */
[----:B------:R-:W-:Y:S02]  /*21c0*/  SHF.R.U32.HI R22, RZ, R7, R22 ;  /* 0x00000007ff167219 */ /* 0x000fe40000011616 */
[----:B---3--:R-:W-:-:S02]  /*21d0*/  ISETP.NE.AND P1, PT, R18, 0x1, PT ;  /* 0x000000011200780c */ /* 0x008fc40003f25270 */
[----:B------:R-:W-:Y:S02]  /*21e0*/  SEL R5, R8, R5, !P0 ;  /* 0x0000000508057207 */ /* 0x000fe40004000000 */
[----:B------:R-:W-:Y:S02]  /*21f0*/  SEL R19, R9, R20, !P1 ;  /* 0x0000001409137207 */ /* 0x000fe40004800000 */
[----:B------:R-:W-:Y:S01]  /*2200*/  SEL R7, R11, R22, !P1 ;  /* 0x000000160b077207 */ /* 0x000fe20004800000 */
[----:B----4-:R-:W-:-:S04]  /*2210*/  IMAD.HI.U32 R20, R17, R2, RZ ;  /* 0x0000000211147227 */ /* 0x010fc800078e00ff */
[----:B------:R-:W-:Y:S01]  /*2220*/  IMAD.HI.U32 R6, R19, R2, RZ ;  /* 0x0000000213067227 */ /* 0x000fe200078e00ff */
[----:B------:R-:W-:-:S04]  /*2230*/  @P3 SHF.R.U32.HI R17, RZ, R3, R20 ;  /* 0x00000003ff113219 */ /* 0x000fc80000011614 */
[----:B------:R-:W-:Y:S01]  /*2240*/  @P3 SHF.R.U32.HI R19, RZ, R3, R6 ;  /* 0x00000003ff133219 */ /* 0x000fe20000011606 */
[----:B------:R-:W-:-:S04]  /*2250*/  IMAD R17, R40, R17, RZ ;  /* 0x0000001128117224 */ /* 0x000fc800078e02ff */
[----:B------:R-:W-:Y:S01]  /*2260*/  IMAD R6, R40, R19, RZ ;  /* 0x0000001328067224 */ /* 0x000fe200078e02ff */
[C---:B------:R-:W-:Y:S02]  /*2270*/  ISETP.GE.AND P0, PT, R5.reuse, R17, PT ;  /* 0x000000110500720c */ /* 0x040fe40003f06270 */
[----:B------:R-:W-:Y:S02]  /*2280*/  IADD3 R17, PT, PT, -R5, RZ, RZ ;  /* 0x000000ff05117210 */ /* 0x000fe40007ffe1ff */
[----:B------:R-:W-:Y:S01]  /*2290*/  ISETP.GE.OR P0, PT, R7, R6, P0 ;  /* 0x000000060700720c */ /* 0x000fe20000706670 */
[----:B------:R-:W-:-:S04]  /*22a0*/  IMAD.HI.U32 R6, R5, R2, RZ ;  /* 0x0000000205067227 */ /* 0x000fc800078e00ff */
[----:B------:R-:W-:Y:S01]  /*22b0*/  IMAD R8, R4, R17, R8 ;  /* 0x0000001104087224 */ /* 0x000fe200078e0208 */
[----:B------:R-:W-:-:S04]  /*22c0*/  SHF.R.U32.HI R6, RZ, R3, R6 ;  /* 0x00000003ff067219 */ /* 0x000fc80000011606 */
[----:B------:R-:W-:-:S03]  /*22d0*/  SEL R6, R5, R6, !P3 ;  /* 0x0000000605067207 */ /* 0x000fc60005800000 */
[----:B------:R-:W-:-:S04]  /*22e0*/  @!P0 IMAD.HI.U32 R16, R7, R2, RZ ;  /* 0x0000000207108227 */ /* 0x000fc800078e00ff */
[----:B------:R-:W-:Y:S01]  /*22f0*/  IMAD.MOV R2, RZ, RZ, -R6 ;  /* 0x000000ffff027224 */ /* 0x000fe200078e0a06 */
[----:B------:R-:W-:-:S03]  /*2300*/  @!P0 SHF.R.U32.HI R16, RZ, R3, R16 ;  /* 0x00000003ff108219 */ /* 0x000fc60000011610 */
[----:B------:R-:W-:Y:S01]  /*2310*/  IMAD R2, R40, R2, R5 ;  /* 0x0000000228027224 */ /* 0x000fe200078e0205 */
[----:B------:R-:W-:-:S05]  /*2320*/  @!P0 SEL R3, R7, R16, !P3 ;  /* 0x0000001007038207 */ /* 0x000fca0005800000 */
[--C-:B------:R-:W-:Y:S02]  /*2330*/  @!P0 IMAD.IADD R6, R6, 0x1, -R3.reuse ;  /* 0x0000000106068824 */ /* 0x100fe400078e0a03 */
[----:B------:R-:W-:Y:S01]  /*2340*/  @!P0 IMAD R3, R2, R19, R3 ;  /* 0x0000001302038224 */ /* 0x000fe200078e0203 */
[----:B------:R-:W-:Y:S01]  /*2350*/  IADD3 R2, PT, PT, -R7, RZ, RZ ;  /* 0x000000ff07027210 */ /* 0x000fe20007ffe1ff */
[----:B------:R-:W-:Y:S02]  /*2360*/  @!P0 IMAD R5, R40, R6, R7 ;  /* 0x0000000628058224 */ /* 0x000fe400078e0207 */
[----:B------:R-:W-:Y:S02]  /*2370*/  @!P0 IMAD.MOV.U32 R7, RZ, RZ, R3 ;  /* 0x000000ffff078224 */ /* 0x000fe400078e0003 */
[----:B------:R-:W-:Y:S02]  /*2380*/  IMAD R2, R18, R2, R11 ;  /* 0x0000000212027224 */ /* 0x000fe400078e020b */
[----:B------:R-:W-:-:S02]  /*2390*/  IMAD R8, R5, R4, R8 ;  /* 0x0000000405087224 */ /* 0x000fc400078e0208 */
[----:B------:R-:W-:Y:S02]  /*23a0*/  IMAD R11, R7, R18, R2 ;  /* 0x00000012070b7224 */ /* 0x000fe400078e0202 */
.L_x_34:
[----:B------:R-:W1:Y:S02]  /*23b0*/  LDCU UR8, c[0x0][0xb30] ;  /* 0x00016600ff0877ac */ /* 0x000e640008000800 */
[----:B-1----:R-:W-:-:S09]  /*23c0*/  UISETP.NE.AND UP0, UPT, UR8, 0x1, UPT ;  /* 0x000000010800788c */ /* 0x002fd2000bf05270 */
[----:B------:R-:W-:Y:S05]  /*23d0*/  BRA.U UP0, `(.L_x_35) ;  /* 0x0000000100407547 */ /* 0x000fea000b800000 */
[----:B------:R-:W1:Y:S08]  /*23e0*/  LDC.64 R4, c[0x0][0xb10] ;  /* 0x0002c400ff047b82 */ /* 0x000e700000000a00 */
[----:B------:R-:W2:Y:S08]  /*23f0*/  LDC.64 R2, c[0x0][0xb18] ;  /* 0x0002c600ff027b82 */ /* 0x000eb00000000a00 */
[----:B------:R-:W3:Y:S08]  /*2400*/  LDC R6, c[0x0][0xb20] ;  /* 0x0002c800ff067b82 */ /* 0x000ef00000000800 */
[----:B------:R-:W4:Y:S01]  /*2410*/  LDC R16, c[0x0][0xb0c] ;  /* 0x0002c300ff107b82 */ /* 0x000f220000000800 */
[----:B-1----:R-:W-:-:S05]  /*2420*/  IMAD.HI.U32 R4, R11, R4, RZ ;  /* 0x000000040b047227 */ /* 0x002fca00078e00ff */
[----:B------:R-:W-:Y:S01]  /*2430*/  SHF.R.U32.HI R4, RZ, R5, R4 ;  /* 0x00000005ff047219 */ /* 0x000fe20000011604 */
[----:B--2---:R-:W-:Y:S01]  /*2440*/  IMAD.HI.U32 R3, R8, R3, RZ ;  /* 0x0000000308037227 */ /* 0x004fe200078e00ff */
[----:B------:R-:W-:-:S04]  /*2450*/  ISETP.NE.AND P0, PT, R2, 0x1, PT ;  /* 0x000000010200780c */ /* 0x000fc80003f05270 */
[----:B---3--:R-:W-:-:S04]  /*2460*/  SHF.R.U32.HI R3, RZ, R6, R3 ;  /* 0x00000006ff037219 */ /* 0x008fc80000011603 */
[----:B------:R-:W-:Y:S02]  /*2470*/  SEL R3, R8, R3, !P0 ;  /* 0x0000000308037207 */ /* 0x000fe40004000000 */
[----:B----4-:R-:W-:-:S04]  /*2480*/  ISETP.NE.AND P1, PT, R16, 0x1, PT ;  /* 0x000000011000780c */ /* 0x010fc80003f25270 */
[----:B------:R-:W-:-:S05]  /*2490*/  SEL R4, R11, R4, !P1 ;  /* 0x000000040b047207 */ /* 0x000fca0004800000 */
[----:B------:R-:W-:Y:S02]  /*24a0*/  IMAD.IADD R5, R3, 0x1, -R4 ;  /* 0x0000000103057824 */ /* 0x000fe400078e0a04 */
[----:B------:R-:W-:Y:S02]  /*24b0*/  IMAD.IADD R3, R4, 0x1, -R3 ;  /* 0x0000000104037824 */ /* 0x000fe400078e0a03 */
[----:B------:R-:W-:Y:S02]  /*24c0*/  IMAD R11, R5, R16, R11 ;  /* 0x00000010050b7224 */ /* 0x000fe400078e020b */
[----:B------:R-:W-:-:S07]  /*24d0*/  IMAD R8, R3, R2, R8 ;  /* 0x0000000203087224 */ /* 0x000fce00078e0208 */
.L_x_35:
[----:B------:R-:W-:Y:S01]  /*24e0*/  VIADD R14, R14, 0x1 ;  /* 0x000000010e0e7836 */ /* 0x000fe20000000000 */
[----:B------:R-:W-:Y:S01]  /*24f0*/  PLOP3.LUT P1, PT, PT, PT, PT, 0x80, 0x8 ;  /* 0x000000000008781c */ /* 0x000fe20003f2f070 */
[----:B------:R-:W-:Y:S02]  /*2500*/  IMAD.IADD R97, R11, 0x1, R90 ;  /* 0x000000010b617824 */ /* 0x000fe400078e025a */
[----:B------:R-:W-:Y:S01]  /*2510*/  IMAD.IADD R91, R8, 0x1, R79 ;  /* 0x00000001085b7824 */ /* 0x000fe200078e024f */
[----:B------:R-:W-:-:S04]  /*2520*/  ISETP.NE.AND P0, PT, R14, 0x2, PT ;  /* 0x000000020e00780c */ /* 0x000fc80003f05270 */
[----:B------:R-:W-:Y:S02]  /*2530*/  SEL R2, RZ, 0x1, P0 ;  /* 0x00000001ff027807 */ /* 0x000fe40000000000 */
[----:B------:R-:W-:Y:S02]  /*2540*/  SEL R14, R14, RZ, P0 ;  /* 0x000000ff0e0e7207 */ /* 0x000fe40000000000 */
[----:B------:R-:W-:Y:S01]  /*2550*/  LOP3.LUT R13, R13, R2, RZ, 0x3c, !PT ;  /* 0x000000020d0d7212 */ /* 0x000fe200078e3cff */
[----:B------:R-:W-:Y:S06]  /*2560*/  @P2 BRA `(.L_x_36) ;  /* 0xfffffff000a02947 */ /* 0x000fec000383ffff */
[----:B------:R-:W-:Y:S01]  /*2570*/  UIADD3 UR4, UPT, UPT, UR4, 0xd8, URZ ;  /* 0x000000d804047890 */ /* 0x000fe2000fffe0ff */
[----:B------:R-:W-:-:S03]  /*2580*/  SHF.L.U32 R3, R15, 0x1f, RZ ;  /* 0x0000001f0f037819 */ /* 0x000fc600000006ff */
[----:B------:R-:W-:-:S09]  /*2590*/  ULEA UR5, UR6, UR4, 0x3 ;  /* 0x0000000406057291 */ /* 0x000fd2000f8e18ff */
[----:B------:R-:W1:Y:S02]  /*25a0*/  SYNCS.PHASECHK.TRANS64.TRYWAIT P0, [UR5], R3 ;  /* 0x00000003ff0075a7 */ /* 0x000e640008001105 */
[----:B-1----:R-:W-:Y:S05]  /*25b0*/  @!P0 BRA `(.L_x_37) ;  /* 0x0000004c00008947 */ /* 0x002fea0003800000 */
.L_x_124:
[----:B------:R-:W-:-:S04]  /*25c0*/  UIADD3 UR6, UPT, UPT, UR6, 0x1, URZ ;  /* 0x0000000106067890 */ /* 0x000fc8000fffe0ff */
[----:B------:R-:W-:-:S04]  /*25d0*/  UISETP.NE.AND UP0, UPT, UR6, 0x1b, UPT ;  /* 0x0000001b0600788c */ /* 0x000fc8000bf05270 */
[----:B------:R-:W-:Y:S02]  /*25e0*/  USEL UR7, URZ, 0x1, UP0 ;  /* 0x00000001ff077887 */ /* 0x000fe40008000000 */
[----:B------:R-:W-:-:S04]  /*25f0*/  USEL UR6, UR6, URZ, UP0 ;  /* 0x000000ff06067287 */ /* 0x000fc80008000000 */
[----:B------:R-:W-:Y:S01]  /*2600*/  ULEA UR5, UR6, UR4, 0x3 ;  /* 0x0000000406057291 */ /* 0x000fe2000f8e18ff */
[----:B------:R-:W-:-:S04]  /*2610*/  LOP3.LUT R2, R15, UR7, RZ, 0x3c, !PT ;  /* 0x000000070f027c12 */ /* 0x000fc8000f8e3cff */
[----:B-1----:R-:W-:-:S04]  /*2620*/  SHF.L.U32 R3, R2, 0x1f, RZ ;  /* 0x0000001f02037819 */ /* 0x002fc800000006ff */
[----:B------:R-:W1:Y:S02]  /*2630*/  SYNCS.PHASECHK.TRANS64.TRYWAIT P0, [UR5], R3 ;  /* 0x00000003ff0075a7 */ /* 0x000e640008001105 */
[----:B-1----:R-:W-:Y:S05]  /*2640*/  @!P0 BRA `(.L_x_38) ;  /* 0x0000004800f48947 */ /* 0x002fea0003800000 */
.L_x_126:
        /* <DEDUP_REMOVED lines=9> */
.L_x_128:
        /* <DEDUP_REMOVED lines=9> */
.L_x_130:
        /* <DEDUP_REMOVED lines=9> */
.L_x_132:
        /* <DEDUP_REMOVED lines=9> */
.L_x_134:
        /* <DEDUP_REMOVED lines=9> */
.L_x_136:
        /* <DEDUP_REMOVED lines=9> */
.L_x_138:
        /* <DEDUP_REMOVED lines=9> */
.L_x_140:
        /* <DEDUP_REMOVED lines=9> */
.L_x_142:
        /* <DEDUP_REMOVED lines=9> */
.L_x_144:
        /* <DEDUP_REMOVED lines=9> */
.L_x_146:
        /* <DEDUP_REMOVED lines=9> */
.L_x_148:
        /* <DEDUP_REMOVED lines=9> */
.L_x_150:
        /* <DEDUP_REMOVED lines=9> */
.L_x_152:
        /* <DEDUP_REMOVED lines=9> */
.L_x_154:
        /* <DEDUP_REMOVED lines=9> */
.L_x_156:
        /* <DEDUP_REMOVED lines=9> */
.L_x_158:
        /* <DEDUP_REMOVED lines=9> */
.L_x_160:
        /* <DEDUP_REMOVED lines=9> */
.L_x_162:
        /* <DEDUP_REMOVED lines=9> */
.L_x_164:
        /* <DEDUP_REMOVED lines=9> */
.L_x_166:
        /* <DEDUP_REMOVED lines=9> */
.L_x_168:
        /* <DEDUP_REMOVED lines=9> */
.L_x_170:
        /* <DEDUP_REMOVED lines=9> */
.L_x_172:
        /* <DEDUP_REMOVED lines=9> */
.L_x_174:
[----:B------:R-:W-:-:S04]  /*33d0*/  UIADD3 UR6, UPT, UPT, UR6, 0x1, URZ ;  /* 0x0000000106067890 */ /* 0x000fc8000fffe0ff */
[----:B------:R-:W-:-:S04]  /*33e0*/  UISETP.NE.AND UP0, UPT, UR6, 0x1b, UPT ;  /* 0x0000001b0600788c */ /* 0x000fc8000bf05270 */
[----:B------:R-:W-:Y:S02]  /*33f0*/  USEL UR5, URZ, 0x1, UP0 ;  /* 0x00000001ff057887 */ /* 0x000fe40008000000 */
[----:B------:R-:W-:-:S04]  /*3400*/  USEL UR6, UR6, URZ, UP0 ;  /* 0x000000ff06067287 */ /* 0x000fc80008000000 */
[----:B------:R-:W-:Y:S01]  /*3410*/  ULEA UR6, UR6, UR4, 0x3 ;  /* 0x0000000406067291 */ /* 0x000fe2000f8e18ff */
[----:B-1----:R-:W-:-:S04]  /*3420*/  LOP3.LUT R3, R2, UR5, RZ, 0x3c, !PT ;  /* 0x0000000502037c12 */ /* 0x002fc8000f8e3cff */
[----:B------:R-:W-:Y:S01]  /*3430*/  SHF.L.U32 R3, R3, 0x1f, RZ ;  /* 0x0000001f03037819 */ /* 0x000fe200000006ff */
[----:B----4-:R-:W-:-:S07]  /*3440*/  IMAD.U32 R0, RZ, RZ, UR6 ;  /* 0x00000006ff007e24 */ /* 0x010fce000f8e00ff */
.L_x_63:
[----:B-1----:R1:W2:Y:S02]  /*3450*/  SYNCS.PHASECHK.TRANS64.TRYWAIT P0, [R0+URZ], R3 ;  /* 0x00000003000075a7 */ /* 0x0022a400080011ff */
[----:B--2---:R-:W-:Y:S05]  /*3460*/  @!P0 NANOSLEEP.SYNCS 0x989680 ;  /* 0x009896800000895d */ /* 0x004fea0003900000 */
[----:B------:R-:W2:Y:S02]  /*3470*/  @!P0 SYNCS.PHASECHK.TRANS64 P0, [R0+URZ], R3 ;  /* 0x00000003000085a7 */ /* 0x000ea400080010ff */
[----:B--2---:R-:W-:Y:S05]  /*3480*/  @P0 EXIT ;  /* 0x000000000000094d */ /* 0x004fea0003800000 */
[----:B------:R-:W-:Y:S05]  /*3490*/  BRA `(.L_x_63) ;  /* 0xfffffffc00ec7947 */ /* 0x000fea000383ffff */
.L_x_18:
[----:B------:R-:W-:-:S04]  /*34a0*/  UISETP.NE.AND UP1, UPT, UR37, URZ, UPT ;  /* 0x000000ff2500728c */ /* 0x000fc8000bf25270 */
[----:B------:R-:W-:-:S09]  /*34b0*/  UISETP.NE.OR UP1, UPT, UR8, 0x1, UP1 ;  /* 0x000000010800788c */ /* 0x000fd20008f25670 */
[----:B------:R-:W-:Y:S05]  /*34c0*/  BRA.U UP1, `(.L_x_64) ;  /* 0x0000000501487547 */ /* 0x000fea000b800000 */
[----:B------:R-:W-:Y:S01]  /*34d0*/  ISETP.NE.AND P2, PT, R2, RZ, PT ;  /* 0x000000ff0200720c */ /* 0x000fe20003f45270 */
[----:B------:R-:W-:Y:S01]  /*34e0*/  IMAD.MOV.U32 R12, RZ, RZ, 0x1 ;  /* 0x00000001ff0c7424 */ /* 0x000fe200078e00ff */
[----:B------:R-:W-:Y:S02]  /*34f0*/  CS2R R10, SRZ ;  /* 0x00000000000a7805 */ /* 0x000fe4000001ff00 */
[----:B------:R-:W-:Y:S01]  /*3500*/  CS2R R8, SRZ ;  /* 0x0000000000087805 */ /* 0x000fe2000001ff00 */
[----:B------:R-:W-:Y:S01]  /*3510*/  UMOV UR4, 0x400 ;  /* 0x0000040000047882 */ /* 0x000fe20000000000 */
[----:B------:R-:W-:Y:S01]  /*3520*/  UMOV UR6, URZ ;  /* 0x000000ff00067c82 */ /* 0x000fe20008000000 */
[----:B------:R-:W-:-:S12]  /*3530*/  ULEA UR37, UR37, UR4, 0x18 ;  /* 0x0000000425257291 */ /* 0x000fd8000f8ec0ff */
.L_x_68:
[----:B------:R-:W-:Y:S02]  /*3540*/  LEA R0, R8, UR37, 0x3 ;  /* 0x0000002508007c11 */ /* 0x000fe4000f8e18ff */
[----:B------:R-:W-:-:S03]  /*3550*/  SHF.L.U32 R5, R9, 0x1f, RZ ;  /* 0x0000001f09057819 */ /* 0x000fc600000006ff */
[----:B------:R-:W-:Y:S01]  /*3560*/  VIADD R4, R0, 0x240 ;  /* 0x0000024000047836 */ /* 0x000fe20000000000 */
[----:B------:R-:W1:Y:S02]  /*3570*/  SYNCS.PHASECHK.TRANS64.TRYWAIT P0, [R0+URZ+0x230], R5 ;  /* 0x00023005000075a7 */ /* 0x000e6400080011ff */
[----:B-1----:R-:W-:Y:S05]  /*3580*/  @!P0 BRA `(.L_x_65) ;  /* 0x00000044007c8947 */ /* 0x002fea0003800000 */
.L_x_175:
[----:B------:R-:W-:Y:S01]  /*3590*/  ULEA UR5, UR6, UR37, 0x3 ;  /* 0x0000002506057291 */ /* 0x000fe2000f8e18ff */
[----:B------:R-:W-:Y:S02]  /*35a0*/  PRMT R4, RZ, 0x654, R4 ;  /* 0x00000654ff047816 */ /* 0x000fe40000000004 */
[----:B-1----:R-:W-:Y:S01]  /*35b0*/  SHF.L.U32 R5, R12, 0x1f, RZ ;  /* 0x0000001f0c057819 */ /* 0x002fe200000006ff */
[----:B------:R-:W-:Y:S01]  /*35c0*/  UIADD3 UR4, UPT, UPT, UR5, 0x1d0, URZ ;  /* 0x000001d005047890 */ /* 0x000fe2000fffe0ff */
[----:B------:R1:W-:Y:S05]  /*35d0*/  SYNCS.ARRIVE.TRANS64.RED.A1T0 RZ, [R4+URZ], RZ ;  /* 0x000000ff04ff79a7 */ /* 0x0003ea00081004ff */
[----:B------:R-:W-:Y:S01]  /*35e0*/  IMAD.U32 R7, RZ, RZ, UR4 ;  /* 0x00000004ff077e24 */ /* 0x000fe2000f8e00ff */
[----:B------:R-:W2:Y:S04]  /*35f0*/  SYNCS.PHASECHK.TRANS64.TRYWAIT P0, [UR5+0x1e0], R5 ;  /* 0x0001e005ff0075a7 */ /* 0x000ea80008001105 */
[----:B------:R-:W-:Y:S01]  /*3600*/  PRMT R6, R2, 0x654, R7 ;  /* 0x0000065402067816 */ /* 0x000fe20000000007 */
[----:B-1----:R-:W-:Y:S01]  /*3610*/  @!P2 IMAD.MOV.U32 R4, RZ, RZ, 0x10 ;  /* 0x00000010ff04a424 */ /* 0x002fe200078e00ff */
[----:B--2---:R-:W-:Y:S06]  /*3620*/  @!P0 BRA `(.L_x_66) ;  /* 0x0000004400688947 */ /* 0x004fec0003800000 */
.L_x_177:
[----:B------:R-:W-:Y:S01]  /*3630*/  ULEA UR4, UR6, UR37, 0x4 ;  /* 0x0000002506047291 */ /* 0x000fe2000f8e20ff */
[----:B------:R-:W-:Y:S01]  /*3640*/  SEL R3, R6, R3, !P2 ;  /* 0x0000000306037207 */ /* 0x000fe20005000000 */
[----:B------:R-:W-:Y:S01]  /*3650*/  UIADD3 UR5, UPT, UPT, UR5, 0x1d0, URZ ;  /* 0x000001d005057890 */ /* 0x000fe2000fffe0ff */
[----:B-1----:R-:W-:Y:S01]  /*3660*/  LEA R0, R11, UR37, 0x3 ;  /* 0x000000250b007c11 */ /* 0x002fe2000f8e18ff */
[----:B------:R-:W-:Y:S01]  /*3670*/  UIADD3 UR4, UPT, UPT, UR4, 0x260, URZ ;  /* 0x0000026004047890 */ /* 0x000fe2000fffe0ff */
[----:B------:R-:W-:Y:S01]  /*3680*/  SHF.L.U32 R5, R10, 0x1f, RZ ;  /* 0x0000001f0a057819 */ /* 0x000fe200000006ff */
[----:B------:R1:W-:Y:S01]  /*3690*/  @!P2 SYNCS.ARRIVE.TRANS64.RED RZ, [R3+URZ], R4 ;  /* 0x0000000403ffa9a7 */ /* 0x0003e200080004ff */
[----:B------:R-:W-:Y:S01]  /*36a0*/  UIADD3 UR6, UPT, UPT, UR6, 0x1, URZ ;  /* 0x0000000106067890 */ /* 0x000fe2000fffe0ff */
[----:B------:R-:W-:-:S03]  /*36b0*/  VIADD R8, R8, 0x1 ;  /* 0x0000000108087836 */ /* 0x000fc60000000000 */
[----:B------:R-:W-:Y:S02]  /*36c0*/  UISETP.NE.AND UP0, UPT, UR6, 0x2, UPT ;  /* 0x000000020600788c */ /* 0x000fe4000bf05270 */
[----:B------:R-:W-:Y:S06]  /*36d0*/  UGETNEXTWORKID.BROADCAST [UR4], [UR5] ;  /* 0x00000000040073ca */ /* 0x000fec0008000100 */
[----:B------:R-:W-:Y:S01]  /*36e0*/  USEL UR4, URZ, 0x1, UP0 ;  /* 0x00000001ff047887 */ /* 0x000fe20008000000 */
[----:B------:R-:W-:Y:S01]  /*36f0*/  ISETP.NE.AND P0, PT, R8, 0x2, PT ;  /* 0x000000020800780c */ /* 0x000fe20003f05270 */
[----:B------:R-:W-:Y:S01]  /*3700*/  USEL UR6, UR6, URZ, UP0 ;  /* 0x000000ff06067287 */ /* 0x000fe20008000000 */
[----:B------:R-:W2:Y:S03]  /*3710*/  SYNCS.PHASECHK.TRANS64.TRYWAIT P1, [R0+URZ+0x1d0], R5 ;  /* 0x0001d005000075a7 */ /* 0x000ea600080211ff */
[----:B------:R-:W-:Y:S01]  /*3720*/  LOP3.LUT R12, R12, UR4, RZ, 0x3c, !PT ;  /* 0x000000040c0c7c12 */ /* 0x000fe2000f8e3cff */
[----:B-12---:R-:W-:Y:S07]  /*3730*/  @!P1 BRA `(.L_x_67) ;  /* 0x00000044003c9947 */ /* 0x006fee0003800000 */
.L_x_178:
[C---:B------:R-:W-:Y:S01]  /*3740*/  LEA R4, R11.reuse, UR37, 0x4 ;  /* 0x000000250b047c11 */ /* 0x040fe2000f8e20ff */
[----:B-1----:R-:W-:Y:S01]  /*3750*/  VIADD R0, R0, 0x1e0 ;  /* 0x000001e000007836 */ /* 0x002fe20000000000 */
[----:B------:R-:W-:Y:S01]  /*3760*/  SEL R8, R8, RZ, P0 ;  /* 0x000000ff08087207 */ /* 0x000fe20000000000 */
[----:B------:R-:W-:-:S03]  /*3770*/  VIADD R11, R11, 0x1 ;  /* 0x000000010b0b7836 */ /* 0x000fc60000000000 */
[----:B------:R-:W1:Y:S01]  /*3780*/  LDS.128 R4, [R4+0x260] ;  /* 0x0002600004047984 */ /* 0x000e620000000c00 */
[----:B------:R-:W-:Y:S02]  /*3790*/  PRMT R0, RZ, 0x654, R0 ;  /* 0x00000654ff007816 */ /* 0x000fe40000000000 */
[C---:B------:R-:W-:Y:S01]  /*37a0*/  ISETP.NE.AND P1, PT, R11.reuse, 0x2, PT ;  /* 0x000000020b00780c */ /* 0x040fe20003f25270 */
[----:B------:R-:W-:Y:S01]  /*37b0*/  @!PT LDS RZ, [RZ] ;  /* 0x00000000fffff984 */ /* 0x000fe20000000800 */
[----:B------:R-:W-:Y:S01]  /*37c0*/  @!PT LDS RZ, [RZ] ;  /* 0x00000000fffff984 */ /* 0x000fe20000000800 */
[----:B------:R-:W-:Y:S01]  /*37d0*/  @!PT LDS RZ, [RZ] ;  /* 0x00000000fffff984 */ /* 0x000fe20000000800 */
[----:B------:R-:W-:Y:S01]  /*37e0*/  @!PT LDS RZ, [RZ] ;  /* 0x00000000fffff984 */ /* 0x000fe20000000800 */
[----:B------:R2:W-:Y:S06]  /*37f0*/  MEMBAR.ALL.CTA ;  /* 0x0000000000007992 */ /* 0x0005ec0000008000 */
[----:B--2---:R-:W2:Y:S01]  /*3800*/  FENCE.VIEW.ASYNC.S ;  /* 0x00000000000073c6 */ /* 0x004ea20000000000 */
[----:B------:R-:W-:Y:S01]  /*3810*/  SEL R11, R11, RZ, P1 ;  /* 0x000000ff0b0b7207 */ /* 0x000fe20000800000 */
[----:B--2---:R2:W-:Y:S01]  /*3820*/  SYNCS.ARRIVE.TRANS64.RED.A1T0 RZ, [R0+URZ], RZ ;  /* 0x000000ff00ff79a7 */ /* 0x0045e200081004ff */
[----:B-1----:R-:W-:-:S02]  /*3830*/  LOP3.LUT P3, RZ, R6, 0x1, RZ, 0xc0, !PT ;  /* 0x0000000106ff7812 */ /* 0x002fc4000786c0ff */
[----:B------:R-:W-:-:S04]  /*3840*/  SEL R5, RZ, 0x1, P1 ;  /* 0x00000001ff057807 */ /* 0x000fc80000800000 */
[----:B------:R-:W-:Y:S02]  /*3850*/  LOP3.LUT R10, R10, R5, RZ, 0x3c, !PT ;  /* 0x000000050a0a7212 */ /* 0x000fe400078e3cff */
[----:B--2---:R-:W-:-:S04]  /*3860*/  SEL R0, RZ, 0x1, P0 ;  /* 0x00000001ff007807 */ /* 0x004fc80000000000 */
[----:B------:R-:W-:Y:S01]  /*3870*/  LOP3.LUT R9, R9, R0, RZ, 0x3c, !PT ;  /* 0x0000000009097212 */ /* 0x000fe200078e3cff */
[----:B------:R-:W-:Y:S06]  /*3880*/  @P3 BRA `(.L_x_68) ;  /* 0xfffffffc002c3947 */ /* 0x000fec000383ffff */
[----:B------:R-:W-:Y:S01]  /*3890*/  ULEA UR5, UR6, UR37, 0x3 ;  /* 0x0000002506057291 */ /* 0x000fe2000f8e18ff */
[----:B------:R-:W-:-:S08]  /*38a0*/  SHF.L.U32 R3, R12, 0x1f, RZ ;  /* 0x0000001f0c037819 */ /* 0x000fd000000006ff */
[----:B------:R-:W1:Y:S02]  /*38b0*/  SYNCS.PHASECHK.TRANS64 P0, [UR5+0x1e0], R3 ;  /* 0x0001e003ff0075a7 */ /* 0x000e640008001005 */
[----:B-1----:R-:W-:Y:S05]  /*38c0*/  @P0 BRA `(.L_x_69) ;  /* 0x0000000000080947 */ /* 0x002fea0003800000 */
[----:B------:R-:W1:Y:S02]  /*38d0*/  SYNCS.PHASECHK.TRANS64.TRYWAIT P0, [UR5+0x1e0], R3 ;  /* 0x0001e003ff0075a7 */ /* 0x000e640008001105 */
[----:B-1----:R-:W-:Y:S05]  /*38e0*/  @!P0 BRA `(.L_x_70) ;  /* 0x0000004000e48947 */ /* 0x002fea0003800000 */
.L_x_69:
[----:B------:R-:W-:-:S04]  /*38f0*/  UIADD3 UR4, UPT, UPT, UR6, 0x1, URZ ;  /* 0x0000000106047890 */ /* 0x000fc8000fffe0ff */
[----:B------:R-:W-:-:S04]  /*3900*/  UISETP.NE.AND UP0, UPT, UR4, 0x2, UPT ;  /* 0x000000020400788c */ /* 0x000fc8000bf05270 */
[----:B------:R-:W-:Y:S02]  /*3910*/  USEL UR7, URZ, 0x1, UP0 ;  /* 0x00000001ff077887 */ /* 0x000fe40008000000 */
[----:B------:R-:W-:-:S04]  /*3920*/  USEL UR4, UR4, URZ, UP0 ;  /* 0x000000ff04047287 */ /* 0x000fc80008000000 */
[----:B------:R-:W-:Y:S01]  /*3930*/  ULEA UR4, UR4, UR37, 0x3 ;  /* 0x0000002504047291 */ /* 0x000fe2000f8e18ff */
[----:B-1----:R-:W-:-:S04]  /*3940*/  LOP3.LUT R3, R12, UR7, RZ, 0x3c, !PT ;  /* 0x000000070c037c12 */ /* 0x002fc8000f8e3cff */
[----:B------:R-:W-:-:S04]  /*3950*/  SHF.L.U32 R0, R3, 0x1f, RZ ;  /* 0x0000001f03007819 */ /* 0x000fc800000006ff */
[----:B------:R-:W1:Y:S02]  /*3960*/  SYNCS.PHASECHK.TRANS64 P0, [UR4+0x1e0], R0 ;  /* 0x0001e000ff0075a7 */ /* 0x000e640008001004 */
[----:B-1----:R-:W-:Y:S05]  /*3970*/  @P0 EXIT ;  /* 0x000000000000094d */ /* 0x002fea0003800000 */
[----:B------:R-:W-:Y:S02]  /*3980*/  SHF.L.U32 R3, R3, 0x1f, RZ ;  /* 0x0000001f03037819 */ /* 0x000fe400000006ff */
[----:B------:R-:W-:-:S07]  /*3990*/  MOV R0, UR4 ;  /* 0x0000000400007c02 */ /* 0x000fce0008000f00 */
.L_x_71:
[----:B-1----:R1:W2:Y:S02]  /*39a0*/  SYNCS.PHASECHK.TRANS64.TRYWAIT P0, [R0+URZ+0x1e0], R3 ;  /* 0x0001e003000075a7 */ /* 0x0022a400080011ff */
[----:B--2---:R-:W-:Y:S05]  /*39b0*/  @!P0 NANOSLEEP.SYNCS 0x989680 ;  /* 0x009896800000895d */ /* 0x004fea0003900000 */
[----:B------:R-:W2:Y:S02]  /*39c0*/  @!P0 SYNCS.PHASECHK.TRANS64 P0, [R0+URZ+0x1e0], R3 ;  /* 0x0001e003000085a7 */ /* 0x000ea400080010ff */
[----:B--2---:R-:W-:Y:S05]  /*39d0*/  @P0 EXIT ;  /* 0x000000000000094d */ /* 0x004fea0003800000 */
[----:B------:R-:W-:Y:S05]  /*39e0*/  BRA `(.L_x_71) ;  /* 0xfffffffc00ec7947 */ /* 0x000fea000383ffff */
.L_x_64:
[----:B------:R-:W-:-:S09]  /*39f0*/  UISETP.NE.AND UP1, UPT, UR8, URZ, UPT ;  /* 0x000000ff0800728c */ /* 0x000fd2000bf25270 */
[----:B------:R-:W-:Y:S05]  /*3a00*/  BRA.U UP1, `(.L_x_72) ;  /* 0x0000000d018c7547 */ /* 0x000fea000b800000 */
[----:B------:R-:W-:Y:S01]  /*3a10*/  UMOV UR4, 0x40 ;  /* 0x0000004000047882 */ /* 0x000fe20000000000 */
[----:B------:R-:W-:Y:S01]  /*3a20*/  NOP ;  /* 0x0000000000007918 */ /* 0x000fe20000000000 */
[----:B------:R-:W-:Y:S01]  /*3a30*/  ULEA UR4, UR37, UR4, 0x18 ;  /* 0x0000000425047291 */ /* 0x000fe2000f8ec0ff */
[----:B------:R-:W-:Y:S02]  /*3a40*/  UMOV UR5, 0x400 ;  /* 0x0000040000057882 */ /* 0x000fe40000000000 */
[----:B------:R-:W-:-:S06]  /*3a50*/  ULEA UR37, UR37, UR5, 0x18 ;  /* 0x0000000525257291 */ /* 0x000fcc000f8ec0ff */
[----:B------:R-:W1:Y:S02]  /*3a60*/  LDS.U8 R0, [UR4+0x1c] ;  /* 0x00001c04ff007984 */ /* 0x000e640008000000 */
[----:B-1----:R-:W-:-:S13]  /*3a70*/  ISETP.NE.AND P0, PT, R0, RZ, PT ;  /* 0x000000ff0000720c */ /* 0x002fda0003f05270 */
[----:B------:R-:W-:Y:S05]  /*3a80*/  @P0 BRA `(.L_x_73) ;  /* 0x0000000000580947 */ /* 0x000fea0003800000 */
[----:B------:R-:W-:-:S13]  /*3a90*/  ELECT P0, URZ, PT ;  /* 0x0000000000ff782f */ /* 0x000fda0003800000 */
[----:B------:R-:W-:Y:S05]  /*3aa0*/  @!P0 BRA `(.L_x_74) ;  /* 0x0000000000608947 */ /* 0x000fea0003800000 */
[----:B------:R-:W-:Y:S01]  /*3ab0*/  UMOV UR5, 0x10 ;  /* 0x0000001000057882 */ /* 0x000fe20000000000 */
[----:B------:R-:W-:Y:S01]  /*3ac0*/  HFMA2 R0, -RZ, RZ, 0, 5.9604644775390625e-08 ;  /* 0x00000001ff007431 */ /* 0x000fe200000001ff */
[----:B------:R-:W-:-:S03]  /*3ad0*/  MOV R2, 0xffff ;  /* 0x0000ffff00027802 */ /* 0x000fc60000000f00 */
[----:B------:R-:W-:Y:S04]  /*3ae0*/  DEPBAR.LE SB1, 0x36 ;  /* 0x00009d800000791a */ /* 0x000fe80000000000 */
[----:B------:R-:W1:Y:S02]  /*3af0*/  UTCATOMSWS.FIND_AND_SET.ALIGN UP0, UR5, UR5 ;  /* 0x00000005000575e3 */ /* 0x000e640008000800 */
[----:B-1----:R-:W-:Y:S01]  /*3b00*/  MOV R3, UR5 ;  /* 0x0000000500037c02 */ /* 0x002fe20008000f00 */
[----:B------:R-:W-:Y:S06]  /*3b10*/  BRA.U UP0, `(.L_x_75) ;  /* 0x0000000100187547 */ /* 0x000fec000b800000 */
.L_x_76:
[----:B------:R-:W-:Y:S05]  /*3b20*/  NANOSLEEP 0x64 ;  /* 0x000000640000795d */ /* 0x000fea0003800000 */
[----:B------:R-:W-:-:S05]  /*3b30*/  UMOV UR5, 0x10 ;  /* 0x0000001000057882 */ /* 0x000fca0000000000 */
[----:B------:R-:W-:Y:S04]  /*3b40*/  DEPBAR.LE SB1, 0x36 ;  /* 0x00009d800000791a */ /* 0x000fe80000000000 */
[----:B------:R-:W1:Y:S02]  /*3b50*/  UTCATOMSWS.FIND_AND_SET.ALIGN UP0, UR5, UR5 ;  /* 0x00000005000575e3 */ /* 0x000e640008000800 */
[----:B-1----:R-:W-:Y:S01]  /*3b60*/  MOV R3, UR5 ;  /* 0x0000000500037c02 */ /* 0x002fe20008000f00 */
[----:B------:R-:W-:Y:S05]  /*3b70*/  BRA.U !UP0, `(.L_x_76) ;  /* 0xfffffffd08e87547 */ /* 0x000fea000b83ffff */
.L_x_75:
[-C--:B------:R-:W-:Y:S02]  /*3b80*/  SHF.L.U32 R2, R2, R3.reuse, RZ ;  /* 0x0000000302027219 */ /* 0x080fe400000006ff */
[----:B------:R-:W-:Y:S01]  /*3b90*/  SHF.L.U32 R0, R0, R3, RZ ;  /* 0x0000000300007219 */ /* 0x000fe200000006ff */
[----:B------:R-:W-:Y:S02]  /*3ba0*/  IMAD.SHL.U32 R3, R3, 0x20, RZ ;  /* 0x0000002003037824 */ /* 0x000fe400078e00ff */
[----:B------:R1:W-:Y:S04]  /*3bb0*/  ATOMS.OR RZ, [UR4+0x14], R2 ;  /* 0x00001402ffff798c */ /* 0x0003e8000b000004 */
[----:B------:R1:W-:Y:S04]  /*3bc0*/  ATOMS.OR RZ, [UR4+0x18], R0 ;  /* 0x00001800ffff798c */ /* 0x0003e8000b000004 */
[----:B------:R1:W-:Y:S01]  /*3bd0*/  STS [UR37+0x280], R3 ;  /* 0x00028003ff007988 */ /* 0x0003e20008000825 */
[----:B------:R-:W-:Y:S05]  /*3be0*/  BRA `(.L_x_74) ;  /* 0x0000000000107947 */ /* 0x000fea0003800000 */
.L_x_73:
[----:B------:R-:W-:Y:S02]  /*3bf0*/  MOV R0, 0xffffffff ;  /* 0xffffffff00007802 */ /* 0x000fe40000000f00 */
[----:B------:R-:W-:-:S03]  /*3c00*/  MOV R2, 0x3c30 ;  /* 0x00003c3000027802 */ /* 0x000fc60000000f00 */
[----:B------:R1:W-:Y:S04]  /*3c10*/  STS [UR37+0x280], R0 ;  /* 0x00028000ff007988 */ /* 0x0003e80008000825 */
[----:B-1-3-5:R-:W-:Y:S05]  /*3c20*/  CALL.REL.NOINC `($__internal_1_$__cuda_sm10x_tcgen05_guardrail_trap_phase_invalid_during_alloc) ;  /* 0x0000004400607944 */ /* 0x02afea0003c00000 */
.L_x_74:
[----:B------:R-:W-:Y:S05]  /*3c30*/  WARPSYNC.ALL ;  /* 0x0000000000007948 */ /* 0x000fea0003800000 */
[----:B------:R-:W2:Y:S01]  /*3c40*/  S2UR UR6, SR_CgaCtaId ;  /* 0x00000000000679c3 */ /* 0x000ea20000008800 */
[----:B------:R-:W-:Y:S01]  /*3c50*/  UMOV UR4, 0x400 ;  /* 0x0000040000047882 */ /* 0x000fe20000000000 */
[----:B------:R-:W-:-:S06]  /*3c60*/  NOP ;  /* 0x0000000000007918 */ /* 0x000fcc0000000000 */
[----:B------:R-:W-:Y:S06]  /*3c70*/  BAR.ARV 0x6, 0xa0 ;  /* 0x0182800000007b1d */ /* 0x000fec0000002000 */
[----:B------:R-:W4:Y:S01]  /*3c80*/  LDCU UR7, c[0x0][0x38c] ;  /* 0x00007180ff0777ac */ /* 0x000f220008000800 */
[----:B------:R-:W-:Y:S01]  /*3c90*/  IMAD.MOV.U32 R11, RZ, RZ, 0x1 ;  /* 0x00000001ff0b7424 */ /* 0x000fe200078e00ff */
[----:B------:R-:W-:Y:S01]  /*3ca0*/  CS2R R8, SRZ ;  /* 0x0000000000087805 */ /* 0x000fe2000001ff00 */
[----:B------:R-:W-:Y:S01]  /*3cb0*/  IMAD.MOV.U32 R10, RZ, RZ, RZ ;  /* 0x000000ffff0a7224 */ /* 0x000fe200078e00ff */
[----:B------:R-:W-:Y:S01]  /*3cc0*/  UMOV UR16, URZ ;  /* 0x000000ff00107c82 */ /* 0x000fe20008000000 */
[----:B------:R-:W-:Y:S01]  /*3cd0*/  UMOV UR15, URZ ;  /* 0x000000ff000f7c82 */ /* 0x000fe20008000000 */
[----:B------:R-:W-:Y:S01]  /*3ce0*/  UMOV UR22, 0x0 ;  /* 0x0000000000167882 */ /* 0x000fe20000000000 */
[----:B------:R-:W-:Y:S01]  /*3cf0*/  UMOV UR23, 0x4118090 ;  /* 0x0411809000177882 */ /* 0x000fe20000000000 */
[----:B------:R-:W-:Y:S01]  /*3d00*/  UMOV UR20, 0x0 ;  /* 0x0000000000147882 */ /* 0x000fe20000000000 */
[----:B------:R-:W-:Y:S01]  /*3d10*/  UMOV UR21, 0x4118090 ;  /* 0x0411809000157882 */ /* 0x000fe20000000000 */
[----:B--2---:R-:W-:Y:S01]  /*3d20*/  ULEA UR6, UR6, UR4, 0x18 ;  /* 0x0000000406067291 */ /* 0x004fe2000f8ec0ff */
[----:B------:R-:W2:Y:S03]  /*3d30*/  LDCU UR4, c[0x0][0x38c] ;  /* 0x00007180ff0477ac */ /* 0x000ea60008000800 */
[----:B------:R-:W-:-:S02]  /*3d40*/  UIADD3 UR18, UPT, UPT, UR6, 0x2600, URZ ;  /* 0x0000260006127890 */ /* 0x000fc4000fffe0ff */
[----:B----4-:R-:W-:-:S03]  /*3d50*/  UIADD3 UR7, UPT, UPT, UR7, 0x3f, URZ ;  /* 0x0000003f07077890 */ /* 0x010fc6000fffe0ff */
[----:B-1----:R-:W1:Y:S01]  /*3d60*/  LDS R0, [UR6+0x280] ;  /* 0x00028006ff007984 */ /* 0x002e620008000800 */
[----:B------:R-:W-:Y:S02]  /*3d70*/  UIADD3 UR17, UPT, UPT, UR6, 0x1d600, URZ ;  /* 0x0001d60006117890 */ /* 0x000fe4000fffe0ff */
[----:B------:R-:W-:Y:S02]  /*3d80*/  USHF.R.S32.HI UR5, URZ, 0x1f, UR7 ;  /* 0x0000001fff057899 */ /* 0x000fe40008011407 */
[----:B------:R-:W-:Y:S02]  /*3d90*/  USHF.R.U32.HI UR18, URZ, 0x4, UR18 ;  /* 0x00000004ff127899 */ /* 0x000fe40008011612 */
[----:B------:R-:W-:Y:S02]  /*3da0*/  ULEA.HI UR5, UR5, UR7, URZ, 0x6 ;  /* 0x0000000705057291 */ /* 0x000fe4000f8f30ff */
[----:B------:R-:W-:Y:S02]  /*3db0*/  USHF.R.U32.HI UR17, URZ, 0x4, UR17 ;  /* 0x00000004ff117899 */ /* 0x000fe40008011611 */
[----:B------:R-:W-:-:S02]  /*3dc0*/  USHF.R.S32.HI UR5, URZ, 0x6, UR5 ;  /* 0x00000006ff057899 */ /* 0x000fc40008011405 */
[----:B------:R-:W-:Y:S02]  /*3dd0*/  ULOP3.LUT UR18, UR18, 0x3fff, URZ, 0xc0, !UPT ;  /* 0x00003fff12127892 */ /* 0x000fe4000f8ec0ff */
[----:B------:R-:W-:Y:S02]  /*3de0*/  UISETP.LT.AND UP0, UPT, UR5, 0x1, UPT ;  /* 0x000000010500788c */ /* 0x000fe4000bf01270 */
[----:B------:R-:W-:Y:S02]  /*3df0*/  ULOP3.LUT UR17, UR17, 0x3fff, URZ, 0xc0, !UPT ;  /* 0x00003fff11117892 */ /* 0x000fe4000f8ec0ff */
[----:B------:R-:W-:Y:S02]  /*3e00*/  USEL UR10, UR5, 0x1, !UP0 ;  /* 0x00000001050a7887 */ /* 0x000fe4000c000000 */
[----:B--2---:R-:W-:Y:S02]  /*3e10*/  UISETP.GE.AND UP3, UPT, UR4, 0x1, UPT ;  /* 0x000000010400788c */ /* 0x004fe4000bf66270 */
[----:B------:R-:W-:Y:S01]  /*3e20*/  UIADD3 UR10, UPT, UPT, -UR10, URZ, URZ ;  /* 0x000000ff0a0a7290 */ /* 0x000fe2000fffe1ff */
[----:B-1----:R-:W-:-:S15]  /*3e30*/  R2UR UR19, R0 ;  /* 0x00000000001372ca */ /* 0x002fde00000e0000 */
.L_x_83:
[----:B------:R-:W-:Y:S02]  /*3e40*/  LEA R0, R10, UR6, 0x3 ;  /* 0x000000060a007c11 */ /* 0x000fe4000f8e18ff */
[----:B------:R-:W-:Y:S02]  /*3e50*/  SHF.L.U32 R5, R9, 0x1f, RZ ;  /* 0x0000001f09057819 */ /* 0x000fe400000006ff */
[----:B------:R-:W-:Y:S01]  /*3e60*/  PLOP3.LUT P0, PT, PT, PT, UP3, 0x80, 0x8 ;  /* 0x000000000008781c */ /* 0x000fe20003f0f038 */
[----:B------:R-:W-:Y:S01]  /*3e70*/  VIADD R3, R0, 0x1e0 ;  /* 0x000001e000037836 */ /* 0x000fe20000000000 */
[----:B-1----:R-:W1:Y:S02]  /*3e80*/  SYNCS.PHASECHK.TRANS64.TRYWAIT P1, [R0+URZ+0x1d0], R5 ;  /* 0x0001d005000075a7 */ /* 0x002e6400080211ff */
[----:B-1--4-:R-:W-:Y:S09]  /*3e90*/  @!P1 BRA `(.L_x_77) ;  /* 0x0000003c00909947 */ /* 0x012ff20003800000 */
.L_x_180:
[----:B------:R-:W-:Y:S01]  /*3ea0*/  LEA R4, R10, UR6, 0x4 ;  /* 0x000000060a047c11 */ /* 0x000fe2000f8e20ff */
[----:B------:R-:W-:Y:S01]  /*3eb0*/  @UP3 ULEA UR4, UR15, UR6, 0x3 ;  /* 0x000000060f043291 */ /* 0x000fe2000f8e18ff */
[----:B------:R-:W-:Y:S01]  /*3ec0*/  PLOP3.LUT P2, PT, PT, PT, PT, 0x80, 0x8 ;  /* 0x000000000008781c */ /* 0x000fe20003f4f070 */
[----:B------:R-:W-:Y:S01]  /*3ed0*/  ULEA UR8, UR16, UR6, 0x3 ;  /* 0x0000000610087291 */ /* 0x000fe2000f8e18ff */
[----:B------:R-:W-:Y:S02]  /*3ee0*/  PRMT R3, RZ, 0x654, R3 ;  /* 0x00000654ff037816 */ /* 0x000fe40000000003 */
[----:B-1----:R-:W1:Y:S01]  /*3ef0*/  LDS.128 R4, [R4+0x260] ;  /* 0x0002600004047984 */ /* 0x002e620000000c00 */
[----:B------:R-:W-:Y:S02]  /*3f00*/  @P0 SHF.L.U32 R2, R8, 0x1f, RZ ;  /* 0x0000001f08020819 */ /* 0x000fe400000006ff */
[----:B------:R-:W-:Y:S01]  /*3f10*/  SHF.L.U32 R0, R11, 0x1f, RZ ;  /* 0x0000001f0b007819 */ /* 0x000fe200000006ff */
[----:B------:R-:W-:Y:S01]  /*3f20*/  @!PT LDS RZ, [RZ] ;  /* 0x00000000fffff984 */ /* 0x000fe20000000800 */
[----:B------:R-:W-:Y:S01]  /*3f30*/  @!PT LDS RZ, [RZ] ;  /* 0x00000000fffff984 */ /* 0x000fe20000000800 */
[----:B------:R-:W-:Y:S01]  /*3f40*/  @!PT LDS RZ, [RZ] ;  /* 0x00000000fffff984 */ /* 0x000fe20000000800 */
[----:B------:R-:W-:Y:S01]  /*3f50*/  @!PT LDS RZ, [RZ] ;  /* 0x00000000fffff984 */ /* 0x000fe20000000800 */
[----:B------:R2:W-:Y:S06]  /*3f60*/  MEMBAR.ALL.CTA ;  /* 0x0000000000007992 */ /* 0x0005ec0000008000 */
[----:B--2---:R-:W2:Y:S02]  /*3f70*/  FENCE.VIEW.ASYNC.S ;  /* 0x00000000000073c6 */ /* 0x004ea40000000000 */
[----:B--2---:R2:W-:Y:S01]  /*3f80*/  SYNCS.ARRIVE.TRANS64.RED.A1T0 RZ, [R3+URZ], RZ ;  /* 0x000000ff03ff79a7 */ /* 0x0045e200081004ff */
[----:B------:R2:W4:Y:S01]  /*3f90*/  @P0 SYNCS.PHASECHK.TRANS64.TRYWAIT P2, [UR4], R2 ;  /* 0x00000002ff0005a7 */ /* 0x0005220008041104 */
[----:B------:R-:W-:Y:S01]  /*3fa0*/  ULEA.HI UR4, UR16, UR16, URZ, 0x1 ;  /* 0x0000001010047291 */ /* 0x000fe2000f8f08ff */
[----:B-1----:R-:W-:-:S03]  /*3fb0*/  LOP3.LUT P1, RZ, R6, 0x1, RZ, 0xc0, !PT ;  /* 0x0000000106ff7812 */ /* 0x002fc6000782c0ff */
[----:B------:R-:W-:Y:S02]  /*3fc0*/  USHF.L.U32 UR9, UR4, 0x5, URZ ;  /* 0x0000000504097899 */ /* 0x000fe400080006ff */
[----:B------:R-:W-:Y:S02]  /*3fd0*/  ULOP3.LUT UR4, UR4, 0xffe, URZ, 0xc0, !UPT ;  /* 0x00000ffe04047892 */ /* 0x000fe4000f8ec0ff */
[----:B------:R-:W-:Y:S02]  /*3fe0*/  ULOP3.LUT UR9, UR9, 0xffffffc0, URZ, 0xc0, !UPT ;  /* 0xffffffc009097892 */ /* 0x000fe4000f8ec0ff */
[----:B------:R-:W-:Y:S02]  /*3ff0*/  UIADD3 UR4, UPT, UPT, -UR4, UR16, URZ ;  /* 0x0000001004047290 */ /* 0x000fe4000fffe1ff */
[----:B------:R-:W-:Y:S01]  /*4000*/  UIADD3 UR9, UPT, UPT, UR19, UR9, URZ ;  /* 0x0000000913097290 */ /* 0x000fe2000fffe0ff */
[----:B------:R-:W1:Y:S03]  /*4010*/  SYNCS.PHASECHK.TRANS64.TRYWAIT P0, [UR8+0x210], R0 ;  /* 0x00021000ff0075a7 */ /* 0x000e660008001108 */
[----:B------:R-:W-:Y:S01]  /*4020*/  ULEA UR9, UR4, UR9, 0x14 ;  /* 0x0000000904097291 */ /* 0x000fe2000f8ea0ff */
[----:B-12-4-:R-:W-:Y:S11]  /*4030*/  @!P0 BRA `(.L_x_78) ;  /* 0x0000003c003c8947 */ /* 0x016ff60003800000 */
.L_x_182:
[----:B------:R-:W-:Y:S01]  /*4040*/  IADD3 R10, PT, PT, R10, 0x1, RZ ;  /* 0x000000010a0a7810 */ /* 0x000fe20007ffe0ff */
[----:B------:R-:W-:Y:S06]  /*4050*/  BRA.U !UP3, `(.L_x_79) ;  /* 0x000000010b987547 */ /* 0x000fec000b800000 */
[----:B------:R-:W-:Y:S01]  /*4060*/  UPLOP3.LUT UP4, UPT, UPT, UPT, UPT, 0x40, 0x4 ;  /* 0x000000000004789c */ /* 0x000fe20003f8e870 */
[----:B------:R-:W-:Y:S01]  /*4070*/  UMOV UR14, UR10 ;  /* 0x0000000a000e7c82 */ /* 0x000fe20008000000 */
[----:B------:R-:W-:Y:S01]  /*4080*/  UMOV UR13, UR5 ;  /* 0x00000005000d7c82 */ /* 0x000fe20008000000 */
[----:B------:R-:W-:-:S08]  /*4090*/  UMOV UR12, UR15 ;  /* 0x0000000f000c7c82 */ /* 0x000fd00008000000 */
.L_x_82:
[----:B------:R-:W-:Y:S02]  /*40a0*/  UIADD3 UR14, UPT, UPT, UR14, 0x1, URZ ;  /* 0x000000010e0e7890 */ /* 0x000fe4000fffe0ff */
[----:B--2---:R-:W-:Y:S02]  /*40b0*/  ULEA UR7, UR12, UR6, 0x3 ;  /* 0x000000060c077291 */ /* 0x004fe4000f8e18ff */
[----:B------:R-:W-:Y:S01]  /*40c0*/  UISETP.NE.AND UP0, UPT, UR14, URZ, UPT ;  /* 0x000000ff0e00728c */ /* 0x000fe2000bf05270 */
[----:B----4-:R-:W-:Y:S10]  /*40d0*/  @P2 BRA `(.L_x_80) ;  /* 0x00000000000c2947 */ /* 0x010ff40003800000 */
[----:B-1----:R-:W-:Y:S04]  /*40e0*/  SHF.L.U32 R3, R8, 0x1f, RZ ;  /* 0x0000001f08037819 */ /* 0x002fe800000006ff */
[----:B------:R-:W1:Y:S02]  /*40f0*/  SYNCS.PHASECHK.TRANS64.TRYWAIT P0, [UR7], R3 ;  /* 0x00000003ff0075a7 */ /* 0x000e640008001107 */
[----:B-1----:R-:W-:Y:S05]  /*4100*/  @!P0 BRA `(.L_x_81) ;  /* 0x0000003c00208947 */ /* 0x002fea0003800000 */
.L_x_80:
[----:B------:R-:W-:Y:S01]  /*4110*/  UISETP.NE.AND UP1, UPT, UR13, 0x1, UPT ;  /* 0x000000010d00788c */ /* 0x000fe2000bf25270 */
[----:B------:R-:W-:Y:S01]  /*4120*/  PLOP3.LUT P2, PT, PT, PT, PT, 0x80, 0x8 ;  /* 0x000000000008781c */ /* 0x000fe20003f4f070 */
[----:B------:R-:W-:Y:S02]  /*4130*/  UIADD3 UR15, UPT, UPT, UR12, 0x1, URZ ;  /* 0x000000010c0f7890 */ /* 0x000fe4000fffe0ff */
[----:B------:R-:W-:Y:S02]  /*4140*/  ULEA UR24, UR12, UR18, 0x8 ;  /* 0x000000120c187291 */ /* 0x000fe4000f8e40ff */
[----:B------:R-:W-:Y:S01]  /*4150*/  UISETP.NE.AND UP2, UPT, UR15, 0x1b, UPT ;  /* 0x0000001b0f00788c */ /* 0x000fe2000bf45270 */
[----:B------:R-:W-:Y:S01]  /*4160*/  PLOP3.LUT P0, PT, PT, PT, UP1, 0x80, 0x8 ;  /* 0x000000000008781c */ /* 0x000fe20003f0f018 */
[----:B------:R-:W-:Y:S02]  /*4170*/  ULEA UR26, UR12, UR17, 0x8 ;  /* 0x000000110c1a7291 */ /* 0x000fe4000f8e40ff */
[----:B------:R-:W-:Y:S02]  /*4180*/  USEL UR11, URZ, 0x1, UP2 ;  /* 0x00000001ff0b7887 */ /* 0x000fe40009000000 */
[----:B------:R-:W-:Y:S02]  /*4190*/  USEL UR15, UR15, URZ, UP2 ;  /* 0x000000ff0f0f7287 */ /* 0x000fe40009000000 */
[----:B------:R-:W-:Y:S02]  /*41a0*/  UIADD3 UR30, UPT, UPT, UR24, 0x80, URZ ;  /* 0x00000080181e7890 */ /* 0x000fe4000fffe0ff */
[----:B------:R-:W-:Y:S01]  /*41b0*/  @UP1 ULEA UR4, UR15, UR6, 0x3 ;  /* 0x000000060f041291 */ /* 0x000fe2000f8e18ff */
[----:B------:R-:W-:Y:S01]  /*41c0*/  LOP3.LUT R8, R8, UR11, RZ, 0x3c, !PT ;  /* 0x0000000b08087c12 */ /* 0x000fe2000f8e3cff */
[----:B------:R-:W-:Y:S02]  /*41d0*/  UIADD3 UR28, UPT, UPT, UR26, 0x80, URZ ;  /* 0x000000801a1c7890 */ /* 0x000fe4000fffe0ff */
[----:B------:R-:W-:Y:S01]  /*41e0*/  UIADD3 UR7, UPT, UPT, UR7, 0xd8, URZ ;  /* 0x000000d807077890 */ /* 0x000fe2000fffe0ff */
[----:B-1----:R-:W-:Y:S01]  /*41f0*/  @P0 SHF.L.U32 R0, R8, 0x1f, RZ ;  /* 0x0000001f08000819 */ /* 0x002fe200000006ff */
[----:B------:R-:W-:Y:S01]  /*4200*/  UMOV UR25, 0x80004020 ;  /* 0x8000402000197882 */ /* 0x000fe20000000000 */
[----:B------:R-:W-:Y:S01]  /*4210*/  UMOV UR27, 0x80004020 ;  /* 0x80004020001b7882 */ /* 0x000fe20000000000 */
[----:B------:R-:W-:Y:S01]  /*4220*/  UMOV UR31, 0x80004020 ;  /* 0x80004020001f7882 */ /* 0x000fe20000000000 */
[----:B------:R2:W4:Y:S01]  /*4230*/  @P0 SYNCS.PHASECHK.TRANS64.TRYWAIT P2, [UR4], R0 ;  /* 0x00000000ff0005a7 */ /* 0x0005220008041104 */
[----:B------:R-:W-:Y:S01]  /*4240*/  UIADD3 UR13, UPT, UPT, UR13, -0x1, URZ ;  /* 0xffffffff0d0d7890 */ /* 0x000fe2000fffe0ff */
[----:B------:R2:W-:Y:S01]  /*4250*/  UTCQMMA gdesc[UR24], gdesc[UR26], tmem[UR9], tmem[UR22], idesc[UR23], UP4 ;  /* 0x00ff161a180075ea */ /* 0x0005e2000a000309 */
[----:B------:R-:W-:Y:S01]  /*4260*/  UPLOP3.LUT UP4, UPT, UPT, UPT, UPT, 0x80, 0x8 ;  /* 0x000000000008789c */ /* 0x000fe20003f8f070 */
[----:B------:R-:W-:Y:S01]  /*4270*/  UMOV UR29, 0x80004020 ;  /* 0x80004020001d7882 */ /* 0x000fe20000000000 */
[----:B------:R-:W-:Y:S01]  /*4280*/  UMOV UR12, UR15 ;  /* 0x0000000f000c7c82 */ /* 0x000fe20008000000 */
[----:B------:R2:W-:Y:S01]  /*4290*/  UTCQMMA gdesc[UR30], gdesc[UR28], tmem[UR9], tmem[UR20], idesc[UR21], UPT ;  /* 0x00ff141c1e0075ea */ /* 0x0005e2000b800309 */
[----:B------:R2:W-:Y:S01]  /*42a0*/  UTCBAR [UR7], URZ ;  /* 0x000000ff070073e9 */ /* 0x0005e200080000ff */
[----:B------:R-:W-:Y:S06]  /*42b0*/  BRA.U UP0, `(.L_x_82) ;  /* 0xfffffffd00787547 */ /* 0x000fec000b83ffff */
.L_x_79:
[----:B------:R-:W-:Y:S01]  /*42c0*/  UIADD3 UR16, UPT, UPT, UR16, 0x1, URZ ;  /* 0x0000000110107890 */ /* 0x000fe2000fffe0ff */
[C---:B------:R-:W-:Y:S01]  /*42d0*/  ISETP.NE.AND P0, PT, R10.reuse, 0x2, PT ;  /* 0x000000020a00780c */ /* 0x040fe20003f05270 */
[----:B------:R-:W-:Y:S02]  /*42e0*/  UIADD3 UR8, UPT, UPT, UR8, 0x1f0, URZ ;  /* 0x000001f008087890 */ /* 0x000fe4000fffe0ff */
[----:B------:R-:W-:Y:S01]  /*42f0*/  UISETP.NE.AND UP0, UPT, UR16, 0x4, UPT ;  /* 0x000000041000788c */ /* 0x000fe2000bf05270 */
[----:B-12---:R-:W-:Y:S02]  /*4300*/  SEL R0, RZ, 0x1, P0 ;  /* 0x00000001ff007807 */ /* 0x006fe40000000000 */
[----:B------:R-:W-:Y:S01]  /*4310*/  SEL R10, R10, RZ, P0 ;  /* 0x000000ff0a0a7207 */ /* 0x000fe20000000000 */
[----:B------:R-:W-:Y:S01]  /*4320*/  USEL UR4, URZ, 0x1, UP0 ;  /* 0x00000001ff047887 */ /* 0x000fe20008000000 */
[----:B------:R-:W-:Y:S01]  /*4330*/  LOP3.LUT R9, R9, R0, RZ, 0x3c, !PT ;  /* 0x0000000009097212 */ /* 0x000fe200078e3cff */
[----:B------:R-:W-:Y:S01]  /*4340*/  USEL UR16, UR16, URZ, UP0 ;  /* 0x000000ff10107287 */ /* 0x000fe20008000000 */
[----:B------:R1:W-:Y:S03]  /*4350*/  UTCBAR [UR8], URZ ;  /* 0x000000ff080073e9 */ /* 0x0003e600080000ff */
[----:B------:R-:W-:Y:S01]  /*4360*/  LOP3.LUT R11, R11, UR4, RZ, 0x3c, !PT ;  /* 0x000000040b0b7c12 */ /* 0x000fe2000f8e3cff */
[----:B------:R-:W-:Y:S07]  /*4370*/  @P1 BRA `(.L_x_83) ;  /* 0xfffffff800b01947 */ /* 0x000fee000383ffff */
[----:B------:R-:W2:Y:S01]  /*4380*/  S2UR UR4, SR_CgaCtaId ;  /* 0x00000000000479c3 */ /* 0x000ea20000008800 */
[----:B------:R-:W-:Y:S01]  /*4390*/  ELECT P0, URZ, PT ;  /* 0x0000000000ff782f */ /* 0x000fe20003800000 */
[----:B------:R-:W-:Y:S01]  /*43a0*/  IMAD.MOV.U32 R0, RZ, RZ, 0x1 ;  /* 0x00000001ff007424 */ /* 0x000fe200078e00ff */
[----:B------:R-:W-:Y:S01]  /*43b0*/  UIADD3 UR6, UPT, UPT, UR6, 0x210, URZ ;  /* 0x0000021006067890 */ /* 0x000fe2000fffe0ff */
[----:B------:R-:W-:Y:S01]  /*43c0*/  SHF.L.U32 R3, R11, 0x1f, RZ ;  /* 0x0000001f0b037819 */ /* 0x000fe200000006ff */
[----:B------:R-:W-:-:S03]  /*43d0*/  UMOV UR5, 0x40 ;  /* 0x0000004000057882 */ /* 0x000fc60000000000 */
[----:B------:R-:W-:Y:S01]  /*43e0*/  UVIRTCOUNT.DEALLOC.SMPOOL 0x80 ;  /* 0x000000800000784c */ /* 0x000fe20000000000 */
[----:B--2---:R-:W-:Y:S02]  /*43f0*/  ULEA UR4, UR4, UR5, 0x18 ;  /* 0x0000000504047291 */ /* 0x004fe4000f8ec0ff */
[----:B------:R-:W-:-:S07]  /*4400*/  ULEA UR5, UR16, UR6, 0x3 ;  /* 0x0000000610057291 */ /* 0x000fce000f8e18ff */
[----:B------:R2:W-:Y:S02]  /*4410*/  @P0 STS.U8 [UR4+0x1c], R0 ;  /* 0x00001c00ff000988 */ /* 0x0005e40008000004 */
[----:B------:R-:W3:Y:S02]  /*4420*/  SYNCS.PHASECHK.TRANS64.TRYWAIT P0, [UR5], R3 ;  /* 0x00000003ff0075a7 */ /* 0x000ee40008001105 */
[----:B--23--:R-:W-:Y:S05]  /*4430*/  @!P0 BRA `(.L_x_84) ;  /* 0x00000038006c8947 */ /* 0x00cfea0003800000 */
.L_x_185:
[----:B------:R-:W-:-:S04]  /*4440*/  UIADD3 UR7, UPT, UPT, UR16, 0x1, URZ ;  /* 0x0000000110077890 */ /* 0x000fc8000fffe0ff */
[----:B------:R-:W-:-:S04]  /*4450*/  UISETP.NE.AND UP0, UPT, UR7, 0x4, UPT ;  /* 0x000000040700788c */ /* 0x000fc8000bf05270 */
[----:B-1----:R-:W-:Y:S02]  /*4460*/  USEL UR8, URZ, 0x1, UP0 ;  /* 0x00000001ff087887 */ /* 0x002fe40008000000 */
[----:B------:R-:W-:-:S04]  /*4470*/  USEL UR7, UR7, URZ, UP0 ;  /* 0x000000ff07077287 */ /* 0x000fc80008000000 */
[----:B------:R-:W-:Y:S01]  /*4480*/  ULEA UR5, UR7, UR6, 0x3 ;  /* 0x0000000607057291 */ /* 0x000fe2000f8e18ff */
[----:B------:R-:W-:-:S04]  /*4490*/  LOP3.LUT R2, R11, UR8, RZ, 0x3c, !PT ;  /* 0x000000080b027c12 */ /* 0x000fc8000f8e3cff */
[----:B--2---:R-:W-:-:S04]  /*44a0*/  SHF.L.U32 R3, R2, 0x1f, RZ ;  /* 0x0000001f02037819 */ /* 0x004fc800000006ff */
[----:B------:R-:W1:Y:S02]  /*44b0*/  SYNCS.PHASECHK.TRANS64.TRYWAIT P0, [UR5], R3 ;  /* 0x00000003ff0075a7 */ /* 0x000e640008001105 */
[----:B-1----:R-:W-:Y:S05]  /*44c0*/  @!P0 BRA `(.L_x_85) ;  /* 0x0000003800608947 */ /* 0x002fea0003800000 */
.L_x_187:
        /* <DEDUP_REMOVED lines=9> */
.L_x_189:
[----:B------:R-:W-:-:S04]  /*4560*/  UIADD3 UR7, UPT, UPT, UR7, 0x1, URZ ;  /* 0x0000000107077890 */ /* 0x000fc8000fffe0ff */
[----:B------:R-:W-:-:S04]  /*4570*/  UISETP.NE.AND UP0, UPT, UR7, 0x4, UPT ;  /* 0x000000040700788c */ /* 0x000fc8000bf05270 */
[----:B------:R-:W-:Y:S02]  /*4580*/  USEL UR5, URZ, 0x1, UP0 ;  /* 0x00000001ff057887 */ /* 0x000fe40008000000 */
[----:B------:R-:W-:-:S04]  /*4590*/  USEL UR7, UR7, URZ, UP0 ;  /* 0x000000ff07077287 */ /* 0x000fc80008000000 */
[----:B------:R-:W-:Y:S01]  /*45a0*/  ULEA UR7, UR7, UR6, 0x3 ;  /* 0x0000000607077291 */ /* 0x000fe2000f8e18ff */
[----:B-1----:R-:W-:-:S04]  /*45b0*/  LOP3.LUT R3, R2, UR5, RZ, 0x3c, !PT ;  /* 0x0000000502037c12 */ /* 0x002fc8000f8e3cff */
[----:B------:R-:W-:-:S04]  /*45c0*/  SHF.L.U32 R3, R3, 0x1f, RZ ;  /* 0x0000001f03037819 */ /* 0x000fc800000006ff */
[----:B------:R-:W1:Y:S02]  /*45d0*/  SYNCS.PHASECHK.TRANS64.TRYWAIT P0, [UR7], R3 ;  /* 0x00000003ff0075a7 */ /* 0x000e640008001107 */
[----:B-1----:R-:W-:Y:S05]  /*45e0*/  @!P0 BRA `(.L_x_87) ;  /* 0x0000003800488947 */ /* 0x002fea0003800000 */
.L_x_191:
[----:B------:R-:W-:Y:S01]  /*45f0*/  NOP ;  /* 0x0000000000007918 */ /* 0x000fe20000000000 */
[----:B-1----:R-:W1:Y:S01]  /*4600*/  LDS R0, [UR4+0x14] ;  /* 0x00001404ff007984 */ /* 0x002e620008000800 */
[----:B------:R-:W-:Y:S01]  /*4610*/  ULOP3.LUT UR6, UR19, 0xffff, URZ, 0xc0, !UPT ;  /* 0x0000ffff13067892 */ /* 0x000fe2000f8ec0ff */
[----:B------:R-:W-:Y:S01]  /*4620*/  UMOV UR8, 0xffff ;  /* 0x0000ffff00087882 */ /* 0x000fe20000000000 */
[----:B------:R-:W-:Y:S02]  /*4630*/  UMOV UR5, 0x1 ;  /* 0x0000000100057882 */ /* 0x000fe40000000000 */
[----:B------:R-:W-:-:S04]  /*4640*/  USHF.R.U32.HI UR6, URZ, 0x5, UR6 ;  /* 0x00000005ff067899 */ /* 0x000fc80008011606 */
[----:B------:R-:W-:Y:S02]  /*4650*/  USHF.L.U32 UR8, UR8, UR6, URZ ;  /* 0x0000000608087299 */ /* 0x000fe400080006ff */
[----:B------:R-:W-:-:S04]  /*4660*/  USHF.L.U32 UR5, UR5, UR6, URZ ;  /* 0x0000000605057299 */ /* 0x000fc800080006ff */
[----:B-1----:R-:W-:-:S04]  /*4670*/  LOP3.LUT R0, R0, UR8, RZ, 0xc0, !PT ;  /* 0x0000000800007c12 */ /* 0x002fc8000f8ec0ff */
[----:B------:R-:W-:-:S13]  /*4680*/  ISETP.NE.AND P0, PT, R0, UR8, PT ;  /* 0x0000000800007c0c */ /* 0x000fda000bf05270 */
[----:B------:R-:W-:Y:S05]  /*4690*/  @P0 BRA `(.L_x_88) ;  /* 0x0000000000580947 */ /* 0x000fea0003800000 */
[----:B------:R-:W1:Y:S02]  /*46a0*/  LDS R0, [UR4+0x18] ;  /* 0x00001804ff007984 */ /* 0x000e640008000800 */
[----:B-1----:R-:W-:-:S04]  /*46b0*/  LOP3.LUT R0, R0, UR5, RZ, 0xc0, !PT ;  /* 0x0000000500007c12 */ /* 0x002fc8000f8ec0ff */
[----:B------:R-:W-:-:S13]  /*46c0*/  ISETP.NE.AND P0, PT, R0, UR5, PT ;  /* 0x0000000500007c0c */ /* 0x000fda000bf05270 */
[----:B------:R-:W-:Y:S05]  /*46d0*/  @P0 BRA `(.L_x_89) ;  /* 0x00000000003c0947 */ /* 0x000fea0003800000 */
[----:B------:R-:W1:Y:S01]  /*46e0*/  S2R R2, SR_LANEID ;  /* 0x0000000000027919 */ /* 0x000e620000000000 */
[----:B------:R-:W-:Y:S01]  /*46f0*/  ULOP3.LUT UR8, URZ, UR8, URZ, 0x33, !UPT ;  /* 0x00000008ff087292 */ /* 0x000fe2000f8e33ff */
[----:B------:R-:W-:Y:S01]  /*4700*/  LOP3.LUT R4, RZ, UR5, RZ, 0x33, !PT ;  /* 0x00000005ff047c12 */ /* 0x000fe2000f8e33ff */
[----:B------:R-:W-:Y:S02]  /*4710*/  VOTEU.ANY UR7, UPT, PT ;  /* 0x0000000000077886 */ /* 0x000fe400038e0100 */
[----:B------:R-:W-:Y:S01]  /*4720*/  UFLO.U32 UR7, UR7 ;  /* 0x00000007000772bd */ /* 0x000fe200080e0000 */
[----:B------:R-:W2:Y:S01]  /*4730*/  REDUX UR5, R4 ;  /* 0x00000000040573c4 */ /* 0x000ea20000000000 */
[----:B------:R-:W-:-:S06]  /*4740*/  IMAD.U32 R0, RZ, RZ, UR8 ;  /* 0x00000008ff007e24 */ /* 0x000fcc000f8e00ff */
[----:B------:R3:W-:Y:S01]  /*4750*/  UTCATOMSWS.AND URZ, UR8 ;  /* 0x0000000800ff79e3 */ /* 0x0007e20008000000 */
[----:B------:R-:W4:Y:S01]  /*4760*/  REDUX UR6, R0 ;  /* 0x00000000000673c4 */ /* 0x000f220000000000 */
[----:B-1----:R-:W-:Y:S01]  /*4770*/  ISETP.EQ.U32.AND P0, PT, R2, UR7, PT ;  /* 0x0000000702007c0c */ /* 0x002fe2000bf02070 */
[----:B--2---:R-:W-:Y:S01]  /*4780*/  IMAD.U32 R2, RZ, RZ, UR5 ;  /* 0x00000005ff027e24 */ /* 0x004fe2000f8e00ff */
[----:B----4-:R-:W-:-:S11]  /*4790*/  MOV R3, UR6 ;  /* 0x0000000600037c02 */ /* 0x010fd60008000f00 */
[----:B------:R3:W-:Y:S04]  /*47a0*/  @P0 ATOMS.AND RZ, [UR4+0x14], R3 ;  /* 0x00001403ffff098c */ /* 0x0007e8000a800004 */
[----:B------:R3:W-:Y:S01]  /*47b0*/  @P0 ATOMS.AND RZ, [UR4+0x18], R2 ;  /* 0x00001802ffff098c */ /* 0x0007e2000a800004 */
[----:B------:R-:W-:Y:S05]  /*47c0*/  BRA `(.L_x_90) ;  /* 0x0000000000147947 */ /* 0x000fea0003800000 */
.L_x_89:
[----:B------:R-:W-:Y:S02]  /*47d0*/  MOV R2, 0x47f0 ;  /* 0x000047f000027802 */ /* 0x000fe40000000f00 */
[----:B----45:R-:W-:Y:S05]  /*47e0*/  CALL.REL.NOINC `($__internal_0_$__cuda_sm10x_tcgen05_guardrail_trap_col_being_dealloced_not_returned_by_alloc) ;  /* 0x0000003800647944 */ /* 0x030fea0003c00000 */
[----:B------:R-:W-:Y:S05]  /*47f0*/  BRA `(.L_x_90) ;  /* 0x0000000000087947 */ /* 0x000fea0003800000 */
.L_x_88:
[----:B------:R-:W-:Y:S02]  /*4800*/  MOV R2, 0x4820 ;  /* 0x0000482000027802 */ /* 0x000fe40000000f00 */
[----:B----45:R-:W-:Y:S05]  /*4810*/  CALL.REL.NOINC `($__internal_2_$__cuda_sm10x_tcgen05_guardrail_trap_unallocated_columns_being_dealloced) ;  /* 0x0000003800707944 */ /* 0x030fea0003c00000 */
.L_x_90:
[----:B------:R-:W-:Y:S01]  /*4820*/  NOP ;  /* 0x0000000000007918 */ /* 0x000fe20000000000 */
[----:B---3--:R-:W-:Y:S05]  /*4830*/  EXIT ;  /* 0x000000000000794d */ /* 0x008fea0003800000 */
.L_x_72:
[----:B------:R-:W-:-:S09]  /*4840*/  UISETP.NE.OR UP2, UPT, UR8, 0x3, !UP2 ;  /* 0x000000030800788c */ /* 0x000fd2000d745670 */
[----:B------:R-:W-:Y:S05]  /*4850*/  BRA.U UP2, `(.L_x_91) ;  /* 0x0000000902c87547 */ /* 0x000fea000b800000 */
[----:B------:R-:W1:Y:S01]  /*4860*/  LDCU.64 UR6, c[0x0][0x888] ;  /* 0x00011100ff0677ac */ /* 0x000e620008000a00 */
[----:B------:R-:W2:Y:S01]  /*4870*/  LDC R0, c[0x0][0xb30] ;  /* 0x0002cc00ff007b82 */ /* 0x000ea20000000800 */
[----:B------:R-:W-:Y:S01]  /*4880*/  IMAD.MOV.U32 R30, RZ, RZ, 0x1 ;  /* 0x00000001ff1e7424 */ /* 0x000fe200078e00ff */
[----:B------:R-:W-:Y:S01]  /*4890*/  CS2R R28, SRZ ;  /* 0x00000000001c7805 */ /* 0x000fe2000001ff00 */
[----:B------:R-:W4:Y:S01]  /*48a0*/  LDCU.64 UR4, c[0x0][0x890] ;  /* 0x00011200ff0477ac */ /* 0x000f220008000a00 */
[----:B------:R-:W-:Y:S01]  /*48b0*/  IMAD.MOV.U32 R25, RZ, RZ, 0x1000 ;  /* 0x00001000ff197424 */ /* 0x000fe200078e00ff */
[----:B------:R-:W-:-:S03]  /*48c0*/  UMOV UR8, 0x400 ;  /* 0x0000040000087882 */ /* 0x000fc60000000000 */
[----:B------:R-:W3:Y:S01]  /*48d0*/  LDC R19, c[0x0][0x370] ;  /* 0x0000dc00ff137b82 */ /* 0x000ee20000000800 */
[----:B------:R-:W-:-:S07]  /*48e0*/  UPLOP3.LUT UP1, UPT, UPT, UPT, UPT, 0x40, 0x4 ;  /* 0x000000000004789c */ /* 0x000fce0003f2e870 */
[----:B------:R-:W3:Y:S01]  /*48f0*/  LDC R2, c[0x0][0xb0c] ;  /* 0x0002c300ff027b82 */ /* 0x000ee20000000800 */
[----:B-1----:R-:W-:Y:S02]  /*4900*/  UISETP.NE.U32.AND UP2, UPT, UR6, URZ, UPT ;  /* 0x000000ff0600728c */ /* 0x002fe4000bf45070 */
[----:B------:R-:W-:Y:S02]  /*4910*/  ULEA UR6, UR37, UR8, 0x18 ;  /* 0x0000000825067291 */ /* 0x000fe4000f8ec0ff */
[----:B------:R-:W-:Y:S02]  /*4920*/  UISETP.NE.AND.EX UP2, UPT, UR7, URZ, UPT, UP2 ;  /* 0x000000ff0700728c */ /* 0x000fe4000bf45320 */
[----:B------:R-:W-:Y:S01]  /*4930*/  UIADD3 UR7, UPT, UPT, UR6, 0x1b0, URZ ;  /* 0x000001b006077890 */ /* 0x000fe2000fffe0ff */
[----:B------:R-:W1:Y:S01]  /*4940*/  LDC R18, c[0x0][0xb20] ;  /* 0x0002c800ff127b82 */ /* 0x000e620000000800 */
[----:B----4-:R-:W-:Y:S01]  /*4950*/  UISETP.NE.U32.AND UP3, UPT, UR4, URZ, UPT ;  /* 0x000000ff0400728c */ /* 0x010fe2000bf65070 */
[----:B--2---:R-:W-:Y:S01]  /*4960*/  ISETP.NE.AND P1, PT, R0, 0x1, PT ;  /* 0x000000010000780c */ /* 0x004fe20003f25270 */
[----:B------:R-:W-:-:S02]  /*4970*/  UPRMT UR37, UR37, 0x654, UR7 ;  /* 0x0000065425257896 */ /* 0x000fc40008000007 */
[----:B------:R-:W-:-:S03]  /*4980*/  UISETP.NE.AND.EX UP3, UPT, UR5, URZ, UPT, UP3 ;  /* 0x000000ff0500728c */ /* 0x000fc6000bf65330 */
[----:B------:R-:W2:Y:S08]  /*4990*/  LDC.64 R32, c[0x0][0x348] ;  /* 0x0000d200ff207b82 */ /* 0x000eb00000000a00 */
[----:B------:R-:W4:Y:S08]  /*49a0*/  LDC.64 R16, c[0x0][0xb10] ;  /* 0x0002c400ff107b82 */ /* 0x000f300000000a00 */
[----:B------:R-:W1:Y:S08]  /*49b0*/  LDC.64 R6, c[0x0][0xb18] ;  /* 0x0002c600ff067b82 */ /* 0x000e700000000a00 */
[----:B------:R-:W1:Y:S08]  /*49c0*/  LDC.64 R4, c[0x0][0xb28] ;  /* 0x0002ca00ff047b82 */ /* 0x000e700000000a00 */
[----:B---3--:R-:W1:Y:S02]  /*49d0*/  LDC R24, c[0x0][0x374] ;  /* 0x0000dd00ff187b82 */ /* 0x008e640000000800 */
.L_x_99:
[C---:B------:R-:W-:Y:S02]  /*49e0*/  LEA R0, R29.reuse, UR6, 0x3 ;  /* 0x000000061d007c11 */ /* 0x040fe4000f8e18ff */
[----:B------:R-:W-:Y:S02]  /*49f0*/  SHF.L.U32 R3, R28, 0x1f, RZ ;  /* 0x0000001f1c037819 */ /* 0x000fe400000006ff */
[----:B------:R-:W-:Y:S02]  /*4a00*/  LEA R20, R29, UR6, 0x4 ;  /* 0x000000061d147c11 */ /* 0x000fe4000f8e20ff */
[----:B---3--:R-:W3:Y:S02]  /*4a10*/  SYNCS.PHASECHK.TRANS64.TRYWAIT P0, [R0+URZ+0x1d0], R3 ;  /* 0x0001d003000075a7 */ /* 0x008ee400080011ff */
[----:B---3--:R-:W-:Y:S05]  /*4a20*/  @!P0 BRA `(.L_x_92) ;  /* 0x0000003400508947 */ /* 0x008fea0003800000 */
.L_x_192:
[----:B------:R-:W-:Y:S01]  /*4a30*/  ISETP.GE.AND P0, PT, R40, 0x1, PT ;  /* 0x000000012800780c */ /* 0x000fe20003f06270 */
[----:B------:R-:W1:Y:S01]  /*4a40*/  LDS.128 R20, [R20+0x260] ;  /* 0x0002600014147984 */ /* 0x000e620000000c00 */
[----:B------:R-:W-:Y:S01]  /*4a50*/  ISETP.NE.U32.AND P4, PT, RZ, UR4, PT ;  /* 0x00000004ff007c0c */ /* 0x000fe2000bf85070 */
[----:B---3--:R-:W-:Y:S01]  /*4a60*/  VIADD R0, R0, 0x1e0 ;  /* 0x000001e000007836 */ /* 0x008fe20000000000 */
[----:B------:R-:W-:Y:S02]  /*4a70*/  SHF.L.U32 R26, R30, 0x1f, RZ ;  /* 0x0000001f1e1a7819 */ /* 0x000fe400000006ff */
[----:B------:R-:W-:Y:S02]  /*4a80*/  ISETP.NE.AND.EX P4, PT, RZ, UR5, PT, P4 ;  /* 0x00000005ff007c0c */ /* 0x000fe4000bf85340 */
[----:B------:R-:W-:Y:S01]  /*4a90*/  PRMT R0, RZ, 0x654, R0 ;  /* 0x00000654ff007816 */ /* 0x000fe20000000000 */
[----:B------:R-:W-:Y:S01]  /*4aa0*/  @!PT LDS RZ, [RZ] ;  /* 0x00000000fffff984 */ /* 0x000fe20000000800 */
[----:B------:R-:W-:Y:S01]  /*4ab0*/  @!PT LDS RZ, [RZ] ;  /* 0x00000000fffff984 */ /* 0x000fe20000000800 */
[----:B------:R-:W-:Y:S01]  /*4ac0*/  @!PT LDS RZ, [RZ] ;  /* 0x00000000fffff984 */ /* 0x000fe20000000800 */
[----:B------:R-:W-:Y:S01]  /*4ad0*/  @!PT LDS RZ, [RZ] ;  /* 0x00000000fffff984 */ /* 0x000fe20000000800 */
[----:B------:R3:W-:Y:S06]  /*4ae0*/  MEMBAR.ALL.CTA ;  /* 0x0000000000007992 */ /* 0x0007ec0000008000 */
[----:B---3--:R-:W3:Y:S02]  /*4af0*/  FENCE.VIEW.ASYNC.S ;  /* 0x00000000000073c6 */ /* 0x008ee40000000000 */
[----:B---3--:R3:W-:Y:S01]  /*4b00*/  SYNCS.ARRIVE.TRANS64.RED.A1T0 RZ, [R0+URZ], RZ ;  /* 0x000000ff00ff79a7 */ /* 0x0087e200081004ff */
[----:B-1----:R-:W-:Y:S11]  /*4b10*/  LOP3.LUT P3, RZ, R22, 0x1, RZ, 0xc0, !PT ;  /* 0x0000000116ff7812 */ /* 0x002ff6000786c0ff */
[----:B------:R-:W-:Y:S02]  /*4b20*/  @!UPT UIADD3 URZ, UPT, UPT, URZ, URZ, URZ ;  /* 0x000000fffffff290 */ /* 0x000fe4000fffe0ff */
[----:B------:R-:W-:Y:S02]  /*4b30*/  @P3 MOV R13, R20 ;  /* 0x00000014000d3202 */ /* 0x000fe40000000f00 */
[----:B------:R-:W-:Y:S01]  /*4b40*/  @P3 LOP3.LUT R8, R21, 0xffff, RZ, 0xc0, !PT ;  /* 0x0000ffff15083812 */ /* 0x000fe200078ec0ff */
[----:B---3--:R-:W-:Y:S06]  /*4b50*/  @!P0 BRA `(.L_x_93) ;  /* 0x0000000000a48947 */ /* 0x008fec0003800000 */
[----:B------:R-:W-:Y:S01]  /*4b60*/  IMAD.HI.U32 R31, R24, R7, RZ ;  /* 0x00000007181f7227 */ /* 0x000fe200078e00ff */
[----:B------:R-:W-:Y:S02]  /*4b70*/  ISETP.NE.AND P0, PT, R6, 0x1, PT ;  /* 0x000000010600780c */ /* 0x000fe40003f05270 */
[----:B------:R-:W-:Y:S01]  /*4b80*/  ISETP.NE.AND P2, PT, R40, 0x1, PT ;  /* 0x000000012800780c */ /* 0x000fe20003f45270 */
[----:B----4-:R-:W-:Y:S01]  /*4b90*/  IMAD.HI.U32 R34, R19, R16, RZ ;  /* 0x0000001013227227 */ /* 0x010fe200078e00ff */
[----:B------:R-:W-:Y:S02]  /*4ba0*/  SHF.R.U32.HI R31, RZ, R18, R31 ;  /* 0x00000012ff1f7219 */ /* 0x000fe4000001161f */
[----:B------:R-:W-:Y:S01]  /*4bb0*/  ISETP.NE.AND P5, PT, R2, 0x1, PT ;  /* 0x000000010200780c */ /* 0x000fe20003fa5270 */
[----:B------:R-:W-:Y:S01]  /*4bc0*/  IMAD.HI.U32 R36, R13, R16, RZ ;  /* 0x000000100d247227 */ /* 0x000fe200078e00ff */
[----:B------:R-:W-:Y:S02]  /*4bd0*/  SHF.R.U32.HI R34, RZ, R17, R34 ;  /* 0x00000011ff227219 */ /* 0x000fe40000011622 */
[----:B------:R-:W-:Y:S01]  /*4be0*/  SEL R3, R24, R31, !P0 ;  /* 0x0000001f18037207 */ /* 0x000fe20004000000 */
[C---:B------:R-:W-:Y:S01]  /*4bf0*/  IMAD.HI.U32 R31, R8.reuse, R7, RZ ;  /* 0x00000007081f7227 */ /* 0x040fe200078e00ff */
[----:B------:R-:W-:Y:S02]  /*4c00*/  SEL R11, R19, R34, !P5 ;  /* 0x00000022130b7207 */ /* 0x000fe40006800000 */
[----:B------:R-:W-:Y:S01]  /*4c10*/  SHF.R.U32.HI R36, RZ, R17, R36 ;  /* 0x00000011ff247219 */ /* 0x000fe20000011624 */
[----:B------:R-:W-:Y:S01]  /*4c20*/  IMAD.HI.U32 R38, R3, R4, RZ ;  /* 0x0000000403267227 */ /* 0x000fe200078e00ff */
[----:B------:R-:W-:Y:S03]  /*4c30*/  SHF.R.U32.HI R31, RZ, R18, R31 ;  /* 0x00000012ff1f7219 */ /* 0x000fe6000001161f */
[----:B------:R-:W-:Y:S01]  /*4c40*/  IMAD.HI.U32 R34, R11, R4, RZ ;  /* 0x000000040b227227 */ /* 0x000fe200078e00ff */
[----:B------:R-:W-:Y:S02]  /*4c50*/  @P2 SHF.R.U32.HI R3, RZ, R5, R38 ;  /* 0x00000005ff032219 */ /* 0x000fe40000011626 */
[----:B------:R-:W-:Y:S02]  /*4c60*/  SEL R9, R8, R31, !P0 ;  /* 0x0000001f08097207 */ /* 0x000fe40004000000 */
[----:B------:R-:W-:Y:S01]  /*4c70*/  @P2 SHF.R.U32.HI R11, RZ, R5, R34 ;  /* 0x00000005ff0b2219 */ /* 0x000fe20000011622 */
[C---:B------:R-:W-:Y:S01]  /*4c80*/  IMAD R10, R40.reuse, R3, RZ ;  /* 0x00000003280a7224 */ /* 0x040fe200078e02ff */
[----:B------:R-:W-:Y:S01]  /*4c90*/  SEL R3, R13, R36, !P5 ;  /* 0x000000240d037207 */ /* 0x000fe20006800000 */
[C---:B------:R-:W-:Y:S03]  /*4ca0*/  IMAD.HI.U32 R14, R9.reuse, R4, RZ ;  /* 0x00000004090e7227 */ /* 0x040fe600078e00ff */
[----:B------:R-:W-:Y:S01]  /*4cb0*/  ISETP.GE.AND P0, PT, R9, R10, PT ;  /* 0x0000000a0900720c */ /* 0x000fe20003f06270 */
[C---:B------:R-:W-:Y:S01]  /*4cc0*/  IMAD R12, R40.reuse, R11, RZ ;  /* 0x0000000b280c7224 */ /* 0x040fe200078e02ff */
[-C--:B------:R-:W-:Y:S04]  /*4cd0*/  SHF.R.U32.HI R14, RZ, R5.reuse, R14 ;  /* 0x00000005ff0e7219 */ /* 0x080fe8000001160e */
[----:B------:R-:W-:Y:S02]  /*4ce0*/  ISETP.GE.OR P0, PT, R3, R12, P0 ;  /* 0x0000000c0300720c */ /* 0x000fe40000706670 */
[----:B------:R-:W-:Y:S05]  /*4cf0*/  SEL R15, R9, R14, !P2 ;  /* 0x0000000e090f7207 */ /* 0x000fea0005000000 */
[----:B------:R-:W-:Y:S04]  /*4d00*/  IMAD.MOV R14, RZ, RZ, -R15 ;  /* 0x000000ffff0e7224 */ /* 0x000fe800078e0a0f */
[----:B------:R-:W-:Y:S02]  /*4d10*/  IMAD R14, R40, R14, R9 ;  /* 0x0000000e280e7224 */ /* 0x000fe400078e0209 */
[C---:B------:R-:W-:Y:S05]  /*4d20*/  @!P0 IMAD.HI.U32 R10, R3.reuse, R4, RZ ;  /* 0x00000004030a8227 */ /* 0x040fea00078e00ff */
[----:B------:R-:W-:Y:S04]  /*4d30*/  @!P0 SHF.R.U32.HI R10, RZ, R5, R10 ;  /* 0x00000005ff0a8219 */ /* 0x000fe8000001160a */
[----:B------:R-:W-:Y:S01]  /*4d40*/  @!P0 SEL R0, R3, R10, !P2 ;  /* 0x0000000a03008207 */ /* 0x000fe20005000000 */
[----:B------:R-:W-:Y:S03]  /*4d50*/  IMAD.MOV R10, RZ, RZ, -R3 ;  /* 0x000000ffff0a7224 */ /* 0x000fe600078e0a03 */
[----:B------:R-:W-:Y:S01]  /*4d60*/  @!P0 IADD3 R15, PT, PT, R15, -R0, RZ ;  /* 0x800000000f0f8210 */ /* 0x000fe20007ffe0ff */
[----:B------:R-:W-:Y:S01]  /*4d70*/  @!P0 IMAD R0, R11, R14, R0 ;  /* 0x0000000e0b008224 */ /* 0x000fe200078e0200 */
[----:B------:R-:W-:Y:S01]  /*4d80*/  IADD3 R11, PT, PT, -R9, RZ, RZ ;  /* 0x000000ff090b7210 */ /* 0x000fe20007ffe1ff */
[----:B------:R-:W-:Y:S02]  /*4d90*/  IMAD R13, R2, R10, R13 ;  /* 0x0000000a020d7224 */ /* 0x000fe400078e020d */
[----:B------:R-:W-:Y:S02]  /*4da0*/  @!P0 IMAD R9, R15, R40, R3 ;  /* 0x000000280f098224 */ /* 0x000fe400078e0203 */
[----:B------:R-:W-:Y:S02]  /*4db0*/  @!P0 IMAD.MOV.U32 R3, RZ, RZ, R0 ;  /* 0x000000ffff038224 */ /* 0x000fe400078e0000 */
[----:B------:R-:W-:Y:S02]  /*4dc0*/  IMAD R8, R6, R11, R8 ;  /* 0x0000000b06087224 */ /* 0x000fe400078e0208 */
[----:B------:R-:W-:Y:S02]  /*4dd0*/  IMAD R13, R3, R2, R13 ;  /* 0x00000002030d7224 */ /* 0x000fe400078e020d */
[----:B------:R-:W-:Y:S02]  /*4de0*/  IMAD R8, R9, R6, R8 ;  /* 0x0000000609087224 */ /* 0x000fe400078e0208 */
.L_x_93:
[----:B------:R-:W-:Y:S05]  /*4df0*/  BRA.U UP1, `(.L_x_94) ;  /* 0x0000000101107547 */ /* 0x000fea000b800000 */
[----:B------:R-:W-:Y:S04]  /*4e00*/  MOV R0, UR13 ;  /* 0x0000000d00007c02 */ /* 0x000fe80008000f00 */
[----:B------:R-:W-:Y:S04]  /*4e10*/  SHF.L.U32 R3, R0, 0x1f, RZ ;  /* 0x0000001f00037819 */ /* 0x000fe800000006ff */
[----:B------:R-:W1:Y:S02]  /*4e20*/  SYNCS.PHASECHK.TRANS64.TRYWAIT P0, [UR6+0x1c8], R3 ;  /* 0x0001c803ff0075a7 */ /* 0x000e640008001106 */
[----:B-1----:R-:W-:Y:S05]  /*4e30*/  @!P0 BRA `(.L_x_95) ;  /* 0x0000003000608947 */ /* 0x002fea0003800000 */
.L_x_94:
[----:B------:R-:W-:Y:S05]  /*4e40*/  BRA.U !UP3, `(.L_x_96) ;  /* 0x000000010b347547 */ /* 0x000fea000b800000 */
[----:B------:R-:W-:Y:S01]  /*4e50*/  UPLOP3.LUT UP0, UPT, UPT, UPT, UP2, 0x80, 0x8 ;  /* 0x000000000008789c */ /* 0x000fe20003f0f020 */
[----:B-1----:R-:W-:Y:S02]  /*4e60*/  HFMA2 R0, -RZ, RZ, 0, 5.9604644775390625e-08 ;  /* 0x00000001ff007431 */ /* 0x002fe400000001ff */
[----:B------:R-:W-:Y:S03]  /*4e70*/  IMAD.MOV.U32 R96, RZ, RZ, 0x1 ;  /* 0x00000001ff607424 */ /* 0x000fe600078e00ff */
[----:B------:R-:W-:Y:S05]  /*4e80*/  PLOP3.LUT P0, PT, PT, PT, UP0, 0x80, 0x8 ;  /* 0x000000000008781c */ /* 0x000fea0003f0f008 */
[----:B------:R-:W1:Y:S01]  /*4e90*/  @UP0 LDCU.64 UR8, c[0x0][0x888] ;  /* 0x00011100ff0807ac */ /* 0x000e620008000a00 */
[----:B------:R-:W-:Y:S07]  /*4ea0*/  @UP0 UIMAD UR7, UR36, UR4, URZ ;  /* 0x00000004240702a4 */ /* 0x000fee000f8e02ff */
[----:B------:R-:W-:Y:S01]  /*4eb0*/  @!P0 PRMT R96, R0, 0x7610, R96 ;  /* 0x0000761000608816 */ /* 0x000fe20000000060 */
[----:B-1----:R-:W-:Y:S03]  /*4ec0*/  @UP0 UIMAD.WIDE UR8, UR7, 0x4, UR8 ;  /* 0x00000004070808a5 */ /* 0x002fe6000f8e0208 */
[----:B------:R-:W1:Y:S03]  /*4ed0*/  @!UP0 LDCU UR7, c[0x0][0x880] ;  /* 0x00011000ff0787ac */ /* 0x000e660008000800 */
[----:B------:R-:W-:Y:S01]  /*4ee0*/  IMAD.U32 R10, RZ, RZ, UR8 ;  /* 0x00000008ff0a7e24 */ /* 0x000fe2000f8e00ff */
[----:B------:R-:W-:Y:S05]  /*4ef0*/  MOV R11, UR9 ;  /* 0x00000009000b7c02 */ /* 0x000fea0008000f00 */
[----:B-----5:R3:W5:Y:S02]  /*4f00*/  @P0 LDG.E R49, desc[UR40][R10.64] ;  /* 0x000000280a310981 */ /* 0x020764000c1e1900 */
[----:B-1-3--:R-:W-:Y:S07]  /*4f10*/  @!P0 IMAD.U32 R49, RZ, RZ, UR7 ;  /* 0x00000007ff318e24 */ /* 0x00afee000f8e00ff */
.L_x_96:
[----:B-----5:R-:W-:Y:S01]  /*4f20*/  @!P4 FSETP.EQ.AND P5, PT, R49, RZ, PT ;  /* 0x000000ff3100c20b */ /* 0x020fe20003fa2000 */
[----:B------:R-:W-:Y:S01]  /*4f30*/  @!UPT UIADD3 URZ, UPT, UPT, URZ, URZ, URZ ;  /* 0x000000fffffff290 */ /* 0x000fe2000fffe0ff */
[----:B------:R-:W-:Y:S11]  /*4f40*/  @!P4 BRA `(.L_x_97) ;  /* 0x000000000014c947 */ /* 0x000ff60003800000 */
[----:B------:R-:W-:Y:S02]  /*4f50*/  LOP3.LUT P0, RZ, R96, 0xff, RZ, 0xc0, !PT ;  /* 0x000000ff60ff7812 */ /* 0x000fe4000780c0ff */
[----:B------:R-:W-:Y:S04]  /*4f60*/  PLOP3.LUT P5, PT, PT, PT, UP0, 0x80, 0x8 ;  /* 0x000000000008781c */ /* 0x000fe80003faf008 */
[----:B------:R-:W-:Y:S07]  /*4f70*/  PLOP3.LUT P5, PT, P5, PT, PT, 0x8, 0x80 ;  /* 0x000000000080781c */ /* 0x000fee0002fae170 */
[----:B------:R-:W-:Y:S11]  /*4f80*/  @P0 FSETP.EQ.AND P5, PT, R49, RZ, PT ;  /* 0x000000ff3100020b */ /* 0x000ff60003fa2000 */
[----:B------:R-:W-:Y:S02]  /*4f90*/  @!UPT UIADD3 URZ, UPT, UPT, URZ, URZ, URZ ;  /* 0x000000fffffff290 */ /* 0x000fe4000fffe0ff */
.L_x_97:
[----:B------:R-:W3:Y:S01]  /*4fa0*/  SYNCS.PHASECHK.TRANS64.TRYWAIT P4, [UR6+0x1b8], R26 ;  /* 0x0001b81aff0075a7 */ /* 0x000ee20008081106 */
[----:B------:R-:W-:Y:S01]  /*4fb0*/  @P3 SHF.R.U32.HI R27, RZ, 0x10, R21 ;  /* 0x00000010ff1b3819 */ /* 0x000fe20000011615 */
[----:B------:R-:W-:Y:S01]  /*4fc0*/  VIADD R29, R29, 0x1 ;  /* 0x000000011d1d7836 */ /* 0x000fe20000000000 */
[----:B------:R-:W5:Y:S08]  /*4fd0*/  LDC.64 R14, c[0x0][0xb10] ;  /* 0x0002c400ff0e7b82 */ /* 0x000f700000000a00 */
[----:B------:R-:W2:Y:S08]  /*4fe0*/  LDC.64 R10, c[0x0][0xb18] ;  /* 0x0002c600ff0a7b82 */ /* 0x000eb00000000a00 */
[----:B-1----:R-:W1:Y:S08]  /*4ff0*/  @!P1 LDC R0, c[0x0][0xb20] ;  /* 0x0002c800ff009b82 */ /* 0x002e700000000800 */
[----:B------:R-:W4:Y:S01]  /*5000*/  @!P1 LDC R3, c[0x0][0xb0c] ;  /* 0x0002c300ff039b82 */ /* 0x000f220000000800 */
[----:B-----5:R-:W-:Y:S05]  /*5010*/  @!P1 IMAD.HI.U32 R14, R13, R14, RZ ;  /* 0x0000000e0d0e9227 */ /* 0x020fea00078e00ff */
[----:B------:R-:W-:Y:S01]  /*5020*/  @!P1 SHF.R.U32.HI R14, RZ, R15, R14 ;  /* 0x0000000fff0e9219 */ /* 0x000fe2000001160e */
[----:B--2---:R-:W-:Y:S01]  /*5030*/  @!P1 IMAD.HI.U32 R11, R8, R11, RZ ;  /* 0x0000000b080b9227 */ /* 0x004fe200078e00ff */
[----:B------:R-:W-:Y:S04]  /*5040*/  @!P1 ISETP.NE.AND P0, PT, R10, 0x1, PT ;  /* 0x000000010a00980c */ /* 0x000fe80003f05270 */
[----:B-1----:R-:W-:Y:S02]  /*5050*/  @!P1 SHF.R.U32.HI R9, RZ, R0, R11 ;  /* 0x00000000ff099219 */ /* 0x002fe4000001160b */
[----:B----4-:R-:W-:Y:S02]  /*5060*/  @!P1 ISETP.NE.AND P2, PT, R3, 0x1, PT ;  /* 0x000000010300980c */ /* 0x010fe40003f45270 */
[----:B------:R-:W-:Y:S02]  /*5070*/  @!P1 SEL R9, R8, R9, !P0 ;  /* 0x0000000908099207 */ /* 0x000fe40004000000 */
[----:B------:R-:W-:Y:S02]  /*5080*/  ELECT P0, URZ, PT ;  /* 0x0000000000ff782f */ /* 0x000fe40003800000 */
[----:B------:R-:W-:Y:S05]  /*5090*/  @!P1 SEL R14, R13, R14, !P2 ;  /* 0x0000000e0d0e9207 */ /* 0x000fea0005000000 */
[----:B------:R-:W-:Y:S02]  /*50a0*/  @!P1 IMAD.IADD R0, R9, 0x1, -R14 ;  /* 0x0000000109009824 */ /* 0x000fe400078e0a0e */
[----:B------:R-:W-:Y:S02]  /*50b0*/  @!P1 IMAD.IADD R9, R14, 0x1, -R9 ;  /* 0x000000010e099824 */ /* 0x000fe400078e0a09 */
[----:B------:R-:W-:Y:S02]  /*50c0*/  @!P1 IMAD R13, R0, R3, R13 ;  /* 0x00000003000d9224 */ /* 0x000fe400078e020d */
[----:B------:R-:W-:Y:S01]  /*50d0*/  @!P1 IMAD R8, R9, R10, R8 ;  /* 0x0000000a09089224 */ /* 0x000fe200078e0208 */
[----:B---3--:R-:W-:Y:S06]  /*50e0*/  @!P4 BRA `(.L_x_98) ;  /* 0x0000002c00ccc947 */ /* 0x008fec0003800000 */
.L_x_195:
[----:B------:R-:W-:Y:S01]  /*50f0*/  PLOP3.LUT P5, PT, P5, P0, PT, 0xf2, 0x2f ;  /* 0x00000000002f781c */ /* 0x000fe20002fa1e72 */
[----:B------:R-:W-:Y:S01]  /*5100*/  UMOV UR14, 0x0 ;  /* 0x00000000000e7882 */ /* 0x000fe20000000000 */
[----:B------:R-:W-:Y:S01]  /*5110*/  LOP3.LUT R30, R30, 0x1, RZ, 0x3c, !PT ;  /* 0x000000011e1e7812 */ /* 0x000fe200078e3cff */
[----:B------:R-:W-:Y:S01]  /*5120*/  UMOV UR15, 0x10000000 ;  /* 0x10000000000f7882 */ /* 0x000fe20000000000 */
[----:B------:R-:W-:Y:S01]  /*5130*/  UMOV UR12, UR36 ;  /* 0x00000024000c7c82 */ /* 0x000fe20008000000 */
[----:B------:R-:W-:Y:S08]  /*5140*/  @P3 R2UR UR36, R27 ;  /* 0x000000001b2432ca */ /* 0x000ff000000e0000 */
[----:B-1----:R-:W-:Y:S01]  /*5150*/  @!P5 IADD3 R3, P0, PT, R32, 0x580, RZ ;  /* 0x000005802003d810 */ /* 0x002fe20007f1e0ff */
[----:B------:R-:W-:Y:S01]  /*5160*/  @!P5 IMAD.SHL.U32 R91, R91, 0x40, RZ ;  /* 0x000000405b5bd824 */ /* 0x000fe200078e00ff */
[----:B------:R-:W-:Y:S01]  /*5170*/  VOTEU.ALL UP1, P5 ;  /* 0x0000000000ff7886 */ /* 0x000fe20002820000 */
[----:B------:R-:W-:Y:S01]  /*5180*/  @!P5 IMAD.SHL.U32 R97, R97, 0x40, RZ ;  /* 0x000000406161d824 */ /* 0x000fe200078e00ff */
[----:B------:R-:W-:Y:S01]  /*5190*/  @!P5 R2UR UR8, R3 ;  /* 0x000000000308d2ca */ /* 0x000fe200000e0000 */
[----:B------:R-:W-:Y:S01]  /*51a0*/  @!P5 IMAD.X R0, RZ, RZ, R33, P0 ;  /* 0x000000ffff00d224 */ /* 0x000fe200000e0621 */
[----:B------:R-:W-:Y:S01]  /*51b0*/  @!P5 R2UR UR10, R91 ;  /* 0x000000005b0ad2ca */ /* 0x000fe200000e0000 */
[----:B------:R-:W-:Y:S01]  /*51c0*/  @!UP1 UIADD3 UR9, UPT, UPT, UR6, 0x1b0, URZ ;  /* 0x000001b006099890 */ /* 0x000fe2000fffe0ff */
[----:B------:R-:W-:Y:S01]  /*51d0*/  @!P5 R2UR UR11, R97 ;  /* 0x00000000610bd2ca */ /* 0x000fe200000e0000 */
[----:B------:R-:W-:Y:S01]  /*51e0*/  IMAD.IADD R91, R8, 0x1, R79 ;  /* 0x00000001085b7824 */ /* 0x000fe200078e024f */
[----:B------:R-:W-:Y:S01]  /*51f0*/  @!P5 R2UR UR7, R0 ;  /* 0x000000000007d2ca */ /* 0x000fe200000e0000 */
[----:B------:R-:W-:Y:S01]  /*5200*/  IMAD.IADD R97, R13, 0x1, R90 ;  /* 0x000000010d617824 */ /* 0x000fe200078e025a */
[C---:B------:R-:W-:Y:S04]  /*5210*/  ISETP.NE.AND P0, PT, R29.reuse, 0x2, PT ;  /* 0x000000021d00780c */ /* 0x040fe80003f05270 */
[----:B------:R-:W-:Y:S01]  /*5220*/  SEL R3, RZ, 0x1, P0 ;  /* 0x00000001ff037807 */ /* 0x000fe20000000000 */
[----:B------:R-:W-:Y:S01]  /*5230*/  IMAD.U32 R10, RZ, RZ, UR8 ;  /* 0x00000008ff0a7e24 */ /* 0x000fe2000f8e00ff */
[----:B------:R-:W-:Y:S01]  /*5240*/  @!UP1 UIADD3 UR8, UPT, UPT, UR6, 0x400, URZ ;  /* 0x0000040006089890 */ /* 0x000fe2000fffe0ff */
[----:B------:R-:W-:Y:S01]  /*5250*/  SEL R29, R29, RZ, P0 ;  /* 0x000000ff1d1d7207 */ /* 0x000fe20000000000 */
[----:B------:R-:W-:Y:S01]  /*5260*/  VOTEU.ALL UP1, P5 ;  /* 0x0000000000ff7886 */ /* 0x000fe20002820000 */
[----:B------:R-:W-:Y:S02]  /*5270*/  LOP3.LUT R28, R28, R3, RZ, 0x3c, !PT ;  /* 0x000000031c1c7212 */ /* 0x000fe400078e3cff */
[----:B------:R-:W-:Y:S01]  /*5280*/  IMAD.U32 R11, RZ, RZ, UR7 ;  /* 0x00000007ff0b7e24 */ /* 0x000fe2000f8e00ff */
[----:B------:R-:W-:Y:S04]  /*5290*/  @!P5 R2UR UR16, R10 ;  /* 0x000000000a10d2ca */ /* 0x000fe800000e0000 */
[----:B------:R-:W-:Y:S11]  /*52a0*/  @!P5 R2UR UR17, R11 ;  /* 0x000000000b11d2ca */ /* 0x000ff600000e0000 */
[----:B------:R-:W-:Y:S02]  /*52b0*/  @!UPT UIADD3 URZ, UPT, UPT, URZ, URZ, URZ ;  /* 0x000000fffffff290 */ /* 0x000fe4000fffe0ff */
[----:B------:R3:W-:Y:S01]  /*52c0*/  @!UP1 UTMALDG.3D [UR8], [UR16], desc[UR14] ;  /* 0x00000e08100095b4 */ /* 0x0007e20008011000 */
[----:B------:R3:W-:Y:S01]  /*52d0*/  @!P5 SYNCS.ARRIVE.TRANS64.RED.A0TR RZ, [UR6+0x1b0], R25 ;  /* 0x0001b019ffffd9a7 */ /* 0x0007e20008300406 */
[----:B------:R-:W-:Y:S01]  /*52e0*/  UPLOP3.LUT UP1, UPT, UPT, UPT, UPT, 0x80, 0x8 ;  /* 0x000000000008789c */ /* 0x000fe20003f2f070 */
[----:B------:R-:W-:Y:S01]  /*52f0*/  SYNCS.ARRIVE.TRANS64.RED.A1T0 RZ, [UR37], RZ ;  /* 0x000000ffffff79a7 */ /* 0x000fe20008100425 */
[----:B------:R-:W-:Y:S09]  /*5300*/  @P3 BRA `(.L_x_99) ;  /* 0xfffffff400b43947 */ /* 0x000ff2000383ffff */
[----:B------:R-:W-:Y:S07]  /*5310*/  MOV R0, UR6 ;  /* 0x0000000600007c02 */ /* 0x000fee0008000f00 */
.L_x_100:
[----:B-1----:R-:W-:-:S04]  /*5320*/  SHF.L.U32 R3, R30, 0x1f, RZ ;  /* 0x0000001f1e037819 */ /* 0x002fc800000006ff */
[----:B------:R1:W2:Y:S03]  /*5330*/  SYNCS.PHASECHK.TRANS64.TRYWAIT P0, [R0+URZ+0x1b8], R3 ;  /* 0x0001b803000075a7 */ /* 0x0002a600080011ff */
[----:B--2---:R-:W-:Y:S05]  /*5340*/  @!P0 NANOSLEEP.SYNCS 0x989680 ;  /* 0x009896800000895d */ /* 0x004fea0003900000 */
[----:B------:R-:W2:Y:S02]  /*5350*/  @!P0 SYNCS.PHASECHK.TRANS64 P0, [R0+URZ+0x1b8], R3 ;  /* 0x0001b803000085a7 */ /* 0x000ea400080010ff */
[----:B--23--:R-:W-:Y:S05]  /*5360*/  @P0 EXIT ;  /* 0x000000000000094d */ /* 0x00cfea0003800000 */
[----:B------:R-:W-:Y:S05]  /*5370*/  BRA `(.L_x_100) ;  /* 0xfffffffc00e87947 */ /* 0x000fea000383ffff */
.L_x_91:
[----:B------:R-:W-:-:S06]  /*5380*/  UISETP.GE.AND UP1, UPT, UR8, 0x4, UPT ;  /* 0x000000040800788c */ /* 0x000fcc000bf26270 */
[----:B------:R-:W-:-:S13]  /*5390*/  PLOP3.LUT P0, PT, PT, PT, UP1, 0x80, 0x8 ;  /* 0x000000000008781c */ /* 0x000fda0003f0f018 */
[----:B------:R-:W-:Y:S05]  /*53a0*/  @!P0 EXIT ;  /* 0x000000000000894d */ /* 0x000fea0003800000 */
[----:B------:R-:W-:Y:S01]  /*53b0*/  BAR.SYNC.DEFER_BLOCKING 0x6, 0xa0 ;  /* 0x0182800000007b1d */ /* 0x000fe20000010000 */
[C---:B------:R-:W-:Y:S02]  /*53c0*/  IMAD.SHL.U32 R5, R101.reuse, 0x40, RZ ;  /* 0x0000004065057824 */ /* 0x040fe400078e00ff */
[----:B------:R-:W-:Y:S02]  /*53d0*/  HFMA2 R111, -RZ, RZ, 0, 0 ;  /* 0x00000000ff6f7431 */ /* 0x000fe400000001ff */
[C---:B------:R-:W-:Y:S01]  /*53e0*/  IMAD.SHL.U32 R0, R101.reuse, 0x20, RZ ;  /* 0x0000002065007824 */ /* 0x040fe200078e00ff */
[----:B------:R-:W-:Y:S01]  /*53f0*/  CS2R R106, SRZ ;  /* 0x00000000006a7805 */ /* 0x000fe2000001ff00 */
[----:B------:R-:W-:Y:S01]  /*5400*/  IMAD.SHL.U32 R2, R101, 0x2, RZ ;  /* 0x0000000265027824 */ /* 0x000fe200078e00ff */
[----:B------:R-:W-:Y:S01]  /*5410*/  UMOV UR43, 0x400 ;  /* 0x00000400002b7882 */ /* 0x000fe20000000000 */
[----:B------:R-:W1:Y:S01]  /*5420*/  LDC R99, c[0x0][0x370] ;  /* 0x0000dc00ff637b82 */ /* 0x000e620000000800 */
[----:B------:R-:W-:Y:S01]  /*5430*/  ULEA UR43, UR37, UR43, 0x18 ;  /* 0x0000002b252b7291 */ /* 0x000fe2000f8ec0ff */
[----:B------:R-:W-:Y:S01]  /*5440*/  LOP3.LUT R7, R5, 0x180, RZ, 0xc0, !PT ;  /* 0x0000018005077812 */ /* 0x000fe200078ec0ff */
[C---:B------:R-:W-:Y:S01]  /*5450*/  IMAD.SHL.U32 R103, R101.reuse, 0x8, RZ ;  /* 0x0000000865677824 */ /* 0x040fe200078e00ff */
[----:B------:R-:W-:Y:S01]  /*5460*/  LOP3.LUT R0, R0, 0xc00, RZ, 0xc0, !PT ;  /* 0x00000c0000007812 */ /* 0x000fe200078ec0ff */
[----:B------:R-:W-:Y:S01]  /*5470*/  IMAD.U32 R46, R101, 0x10000, RZ ;  /* 0x00010000652e7824 */ /* 0x000fe200078e00ff */
[----:B------:R-:W-:Y:S01]  /*5480*/  LOP3.LUT R2, R7, 0x20, R2, 0xf8, !PT ;  /* 0x0000002007027812 */ /* 0x000fe200078ef802 */
[----:B------:R-:W-:Y:S01]  /*5490*/  UIADD3 UR4, UPT, UPT, UR43, 0x1400, URZ ;  /* 0x000014002b047890 */ /* 0x000fe2000fffe0ff */
[----:B------:R-:W2:Y:S01]  /*54a0*/  LDC R42, c[0x0][0xb0c] ;  /* 0x0002c300ff2a7b82 */ /* 0x000ea20000000800 */
[----:B------:R-:W-:Y:S01]  /*54b0*/  LOP3.LUT R0, R0, 0x40, R5, 0xf8, !PT ;  /* 0x0000004000007812 */ /* 0x000fe200078ef805 */
[----:B------:R-:W-:Y:S01]  /*54c0*/  IMAD.MOV.U32 R44, RZ, RZ, RZ ;  /* 0x000000ffff2c7224 */ /* 0x000fe200078e00ff */
[----:B------:R-:W-:Y:S01]  /*54d0*/  LOP3.LUT R103, R2, 0x30, R103, 0x78, !PT ;  /* 0x0000003002677812 */ /* 0x000fe200078e7867 */
[----:B------:R-:W-:Y:S01]  /*54e0*/  IMAD.MOV.U32 R108, RZ, RZ, RZ ;  /* 0x000000ffff6c7224 */ /* 0x000fe200078e00ff */
[----:B------:R-:W-:Y:S01]  /*54f0*/  LOP3.LUT R0, R0, 0x200, R5, 0xf8, !PT ;  /* 0x0000020000007812 */ /* 0x000fe200078ef805 */
[----:B------:R-:W-:Y:S01]  /*5500*/  IMAD.SHL.U32 R5, R101, 0x10, RZ ;  /* 0x0000001065057824 */ /* 0x000fe200078e00ff */
[----:B------:R-:W-:Y:S01]  /*5510*/  LOP3.LUT R46, R46, 0x600000, RZ, 0xc0, !PT ;  /* 0x006000002e2e7812 */ /* 0x000fe200078ec0ff */
[----:B------:R-:W4:Y:S01]  /*5520*/  LDC R98, c[0x0][0xb20] ;  /* 0x0002c800ff627b82 */ /* 0x000f220000000800 */
[----:B------:R-:W3:Y:S01]  /*5530*/  LDS R3, [UR43+0x280] ;  /* 0x0002802bff037984 */ /* 0x000ee20008000800 */
[----:B------:R-:W-:Y:S01]  /*5540*/  LOP3.LUT R103, R0, R103, RZ, 0xfc, !PT ;  /* 0x0000006700677212 */ /* 0x000fe200078efcff */
[----:B------:R-:W-:Y:S01]  /*5550*/  IMAD.U32 R109, RZ, RZ, UR4 ;  /* 0x00000004ff6d7e24 */ /* 0x000fe2000f8e00ff */
[----:B------:R-:W-:Y:S01]  /*5560*/  LOP3.LUT R5, R5, 0x20, RZ, 0xc0, !PT ;  /* 0x0000002005057812 */ /* 0x000fe200078ec0ff */
[----:B------:R-:W1:Y:S01]  /*5570*/  LDCU.64 UR46, c[0x0][0x348] ;  /* 0x00006900ff2e77ac */ /* 0x000e620008000a00 */
[----:B------:R-:W-:-:S02]  /*5580*/  IADD3 R102, PT, PT, R103, UR43, RZ ;  /* 0x0000002b67667c10 */ /* 0x000fc4000fffe0ff */
[----:B------:R-:W1:Y:S01]  /*5590*/  LDC R41, c[0x0][0xb30] ;  /* 0x0002cc00ff297b82 */ /* 0x000e620000000800 */
[----:B------:R-:W1:Y:S01]  /*55a0*/  LDCU.64 UR38, c[0x0][0x888] ;  /* 0x00011100ff2677ac */ /* 0x000e620008000a00 */
[----:B------:R-:W-:Y:S01]  /*55b0*/  IADD3 R102, PT, PT, -R5, 0x400, R102 ;  /* 0x0000040005667810 */ /* 0x000fe20007ffe166 */
[----:B------:R-:W-:-:S05]  /*55c0*/  UIADD3 UR42, UPT, UPT, UR43, 0x400, URZ ;  /* 0x000004002b2a7890 */ /* 0x000fca000fffe0ff */
[----:B------:R-:W1:Y:S08]  /*55d0*/  LDC.64 R88, c[0x0][0xb10] ;  /* 0x0002c400ff587b82 */ /* 0x000e700000000a00 */
[----:B------:R-:W1:Y:S08]  /*55e0*/  LDC.64 R38, c[0x0][0xb18] ;  /* 0x0002c600ff267b82 */ /* 0x000e700000000a00 */
[----:B------:R-:W1:Y:S08]  /*55f0*/  LDC.64 R84, c[0x0][0x888] ;  /* 0x00022200ff547b82 */ /* 0x000e700000000a00 */
[----:B------:R-:W1:Y:S01]  /*5600*/  LDC.64 R36, c[0x0][0xb28] ;  /* 0x0002ca00ff247b82 */ /* 0x000e620000000a00 */
[----:B---3--:R-:W-:-:S07]  /*5610*/  IMAD.IADD R46, R3, 0x1, R46 ;  /* 0x00000001032e7824 */ /* 0x008fce00078e022e */
[----:B------:R-:W3:Y:S08]  /*5620*/  LDC.64 R86, c[0x0][0x890] ;  /* 0x00022400ff567b82 */ /* 0x000ef00000000a00 */
[----:B------:R-:W1:Y:S08]  /*5630*/  LDC.64 R82, c[0x0][0x8b0] ;  /* 0x00022c00ff527b82 */ /* 0x000e700000000a00 */
[----:B------:R-:W1:Y:S08]  /*5640*/  LDC.64 R80, c[0x0][0x8a8] ;  /* 0x00022a00ff507b82 */ /* 0x000e700000000a00 */
[----:B--2-4-:R-:W1:Y:S02]  /*5650*/  LDC R100, c[0x0][0x374] ;  /* 0x0000dd00ff647b82 */ /* 0x014e640000000800 */
.L_x_118:
[----:B------:R-:W-:Y:S02]  /*5660*/  LEA R0, R111, UR43, 0x3 ;  /* 0x0000002b6f007c11 */ /* 0x000fe4000f8e18ff */
[----:B------:R-:W-:Y:S02]  /*5670*/  SHF.L.U32 R3, R107, 0x1f, RZ ;  /* 0x0000001f6b037819 */ /* 0x000fe400000006ff */
[----:B------:R-:W-:Y:S02]  /*5680*/  LEA R16, R111, UR43, 0x4 ;  /* 0x0000002b6f107c11 */ /* 0x000fe4000f8e20ff */
[----:B--2---:R-:W2:Y:S02]  /*5690*/  SYNCS.PHASECHK.TRANS64.TRYWAIT P0, [R0+URZ+0x1d0], R3 ;  /* 0x0001d003000075a7 */ /* 0x004ea400080011ff */
[----:B-12---:R-:W-:Y:S05]  /*56a0*/  @!P0 BRA `(.L_x_101) ;  /* 0x0000002800748947 */ /* 0x006fea0003800000 */
.L_x_196:
[----:B------:R-:W4:Y:S01]  /*56b0*/  LDC.64 R12, c[0x0][0xb10] ;  /* 0x0002c400ff0c7b82 */ /* 0x000f220000000a00 */
[----:B------:R-:W3:Y:S01]  /*56c0*/  LDS.128 R16, [R16+0x260] ;  /* 0x0002600010107984 */ /* 0x000ee20000000c00 */
[----:B-1----:R-:W-:Y:S01]  /*56d0*/  ISETP.NE.AND P1, PT, R41, 0x1, PT ;  /* 0x000000012900780c */ /* 0x002fe20003f25270 */
[----:B--2---:R-:W-:Y:S01]  /*56e0*/  VIADD R0, R0, 0x1e0 ;  /* 0x000001e000007836 */ /* 0x004fe20000000000 */
[----:B------:R-:W-:Y:S04]  /*56f0*/  ISETP.GE.AND P0, PT, R40, 0x1, PT ;  /* 0x000000012800780c */ /* 0x000fe80003f06270 */
[----:B------:R-:W1:Y:S01]  /*5700*/  LDC.64 R10, c[0x0][0xb18] ;  /* 0x0002c600ff0a7b82 */ /* 0x000e620000000a00 */
[----:B------:R-:W-:Y:S01]  /*5710*/  PRMT R0, RZ, 0x654, R0 ;  /* 0x00000654ff007816 */ /* 0x000fe20000000000 */
[----:B------:R-:W-:Y:S01]  /*5720*/  @!PT LDS RZ, [RZ] ;  /* 0x00000000fffff984 */ /* 0x000fe20000000800 */
[----:B------:R-:W-:Y:S01]  /*5730*/  @!PT LDS RZ, [RZ] ;  /* 0x00000000fffff984 */ /* 0x000fe20000000800 */
[----:B------:R-:W-:Y:S01]  /*5740*/  @!PT LDS RZ, [RZ] ;  /* 0x00000000fffff984 */ /* 0x000fe20000000800 */
[----:B------:R-:W-:Y:S01]  /*5750*/  @!PT LDS RZ, [RZ] ;  /* 0x00000000fffff984 */ /* 0x000fe20000000800 */
[----:B------:R2:W-:Y:S06]  /*5760*/  MEMBAR.ALL.CTA ;  /* 0x0000000000007992 */ /* 0x0005ec0000008000 */
[----:B--2---:R-:W2:Y:S01]  /*5770*/  FENCE.VIEW.ASYNC.S ;  /* 0x00000000000073c6 */ /* 0x004ea20000000000 */
[----:B------:R-:W1:Y:S08]  /*5780*/  @!P1 LDC R14, c[0x0][0xb20] ;  /* 0x0002c800ff0e9b82 */ /* 0x000e700000000800 */
[----:B------:R-:W1:Y:S01]  /*5790*/  @!P1 LDC R9, c[0x0][0xb0c] ;  /* 0x0002c300ff099b82 */ /* 0x000e620000000800 */
[----:B--2---:R2:W-:Y:S01]  /*57a0*/  SYNCS.ARRIVE.TRANS64.RED.A1T0 RZ, [R0+URZ], RZ ;  /* 0x000000ff00ff79a7 */ /* 0x0045e200081004ff */
[----:B---3--:R-:W-:Y:S04]  /*57b0*/  LOP3.LUT P4, RZ, R18, 0x1, RZ, 0xc0, !PT ;  /* 0x0000000112ff7812 */ /* 0x008fe8000788c0ff */
[----:B------:R-:W-:Y:S09]  /*57c0*/  P2R R110, PR, RZ, 0x10 ;  /* 0x00000010ff6e7803 */ /* 0x000ff20000000000 */
[----:B------:R-:W-:Y:S02]  /*57d0*/  @P4 MOV R45, R16 ;  /* 0x00000010002d4202 */ /* 0x000fe40000000f00 */
[----:B------:R-:W-:Y:S01]  /*57e0*/  @P4 LOP3.LUT R43, R17, 0xffff, RZ, 0xc0, !PT ;  /* 0x0000ffff112b4812 */ /* 0x000fe200078ec0ff */
[----:B--2-4-:R-:W-:Y:S06]  /*57f0*/  @!P0 BRA `(.L_x_102) ;  /* 0x0000000000a48947 */ /* 0x014fec0003800000 */
[----:B------:R-:W-:Y:S01]  /*5800*/  IMAD.HI.U32 R21, R100, R39, RZ ;  /* 0x0000002764157227 */ /* 0x000fe200078e00ff */
[----:B------:R-:W-:Y:S02]  /*5810*/  ISETP.NE.AND P0, PT, R38, 0x1, PT ;  /* 0x000000012600780c */ /* 0x000fe40003f05270 */
[----:B------:R-:W-:Y:S01]  /*5820*/  ISETP.NE.AND P2, PT, R40, 0x1, PT ;  /* 0x000000012800780c */ /* 0x000fe20003f45270 */
[----:B------:R-:W-:Y:S01]  /*5830*/  IMAD.HI.U32 R20, R99, R88, RZ ;  /* 0x0000005863147227 */ /* 0x000fe200078e00ff */
[----:B------:R-:W-:Y:S02]  /*5840*/  SHF.R.U32.HI R21, RZ, R98, R21 ;  /* 0x00000062ff157219 */ /* 0x000fe40000011615 */
[----:B------:R-:W-:Y:S01]  /*5850*/  ISETP.NE.AND P3, PT, R42, 0x1, PT ;  /* 0x000000012a00780c */ /* 0x000fe20003f65270 */
[----:B------:R-:W-:Y:S01]  /*5860*/  IMAD.HI.U32 R24, R45, R88, RZ ;  /* 0x000000582d187227 */ /* 0x000fe200078e00ff */
[----:B------:R-:W-:Y:S02]  /*5870*/  SHF.R.U32.HI R20, RZ, R89, R20 ;  /* 0x00000059ff147219 */ /* 0x000fe40000011614 */
[----:B------:R-:W-:Y:S01]  /*5880*/  SEL R3, R100, R21, !P0 ;  /* 0x0000001564037207 */ /* 0x000fe20004000000 */
[----:B------:R-:W-:Y:S01]  /*5890*/  IMAD.HI.U32 R21, R43, R39, RZ ;  /* 0x000000272b157227 */ /* 0x000fe200078e00ff */
[----:B------:R-:W-:Y:S02]  /*58a0*/  SEL R7, R99, R20, !P3 ;  /* 0x0000001463077207 */ /* 0x000fe40005800000 */
[----:B------:R-:W-:Y:S01]  /*58b0*/  SHF.R.U32.HI R24, RZ, R89, R24 ;  /* 0x00000059ff187219 */ /* 0x000fe20000011618 */
[-C--:B------:R-:W-:Y:S04]  /*58c0*/  IMAD.HI.U32 R20, R3, R36.reuse, RZ ;  /* 0x0000002403147227 */ /* 0x080fe800078e00ff */
[----:B------:R-:W-:Y:S01]  /*58d0*/  IMAD.HI.U32 R22, R7, R36, RZ ;  /* 0x0000002407167227 */ /* 0x000fe200078e00ff */
[-C--:B------:R-:W-:Y:S02]  /*58e0*/  @P2 SHF.R.U32.HI R3, RZ, R37.reuse, R20 ;  /* 0x00000025ff032219 */ /* 0x080fe40000011614 */
[----:B------:R-:W-:Y:S02]  /*58f0*/  SHF.R.U32.HI R20, RZ, R98, R21 ;  /* 0x00000062ff147219 */ /* 0x000fe40000011615 */
[----:B------:R-:W-:Y:S01]  /*5900*/  @P2 SHF.R.U32.HI R7, RZ, R37, R22 ;  /* 0x00000025ff072219 */ /* 0x000fe20000011616 */
[C---:B------:R-:W-:Y:S01]  /*5910*/  IMAD R2, R40.reuse, R3, RZ ;  /* 0x0000000328027224 */ /* 0x040fe200078e02ff */
[----:B------:R-:W-:Y:S02]  /*5920*/  SEL R5, R43, R20, !P0 ;  /* 0x000000142b057207 */ /* 0x000fe40004000000 */
[----:B------:R-:W-:Y:S01]  /*5930*/  SEL R3, R45, R24, !P3 ;  /* 0x000000182d037207 */ /* 0x000fe20005800000 */
[----:B------:R-:W-:Y:S01]  /*5940*/  IMAD R4, R40, R7, RZ ;  /* 0x0000000728047224 */ /* 0x000fe200078e02ff */
[C---:B------:R-:W-:Y:S01]  /*5950*/  ISETP.GE.AND P0, PT, R5.reuse, R2, PT ;  /* 0x000000020500720c */ /* 0x040fe20003f06270 */
[----:B------:R-:W-:Y:S03]  /*5960*/  IMAD.HI.U32 R6, R5, R36, RZ ;  /* 0x0000002405067227 */ /* 0x000fe600078e00ff */
[----:B------:R-:W-:Y:S01]  /*5970*/  ISETP.GE.OR P0, PT, R3, R4, P0 ;  /* 0x000000040300720c */ /* 0x000fe20000706670 */
[----:B------:R-:W-:Y:S01]  /*5980*/  IMAD.MOV R4, RZ, RZ, -R3 ;  /* 0x000000ffff047224 */ /* 0x000fe200078e0a03 */
[-C--:B------:R-:W-:Y:S03]  /*5990*/  SHF.R.U32.HI R6, RZ, R37.reuse, R6 ;  /* 0x00000025ff067219 */ /* 0x080fe60000011606 */
[----:B------:R-:W-:Y:S01]  /*59a0*/  IMAD R45, R42, R4, R45 ;  /* 0x000000042a2d7224 */ /* 0x000fe200078e022d */
[----:B------:R-:W-:Y:S05]  /*59b0*/  SEL R15, R5, R6, !P2 ;  /* 0x00000006050f7207 */ /* 0x000fea0005000000 */
[----:B------:R-:W-:Y:S02]  /*59c0*/  IMAD.MOV R6, RZ, RZ, -R15 ;  /* 0x000000ffff067224 */ /* 0x000fe400078e0a0f */
[C---:B------:R-:W-:Y:S04]  /*59d0*/  @!P0 IMAD.HI.U32 R2, R3.reuse, R36, RZ ;  /* 0x0000002403028227 */ /* 0x040fe800078e00ff */
[----:B------:R-:W-:Y:S01]  /*59e0*/  IMAD R6, R40, R6, R5 ;  /* 0x0000000628067224 */ /* 0x000fe200078e0205 */
[----:B------:R-:W-:Y:S04]  /*59f0*/  @!P0 SHF.R.U32.HI R2, RZ, R37, R2 ;  /* 0x00000025ff028219 */ /* 0x000fe80000011602 */
[----:B------:R-:W-:Y:S02]  /*5a00*/  @!P0 SEL R0, R3, R2, !P2 ;  /* 0x0000000203008207 */ /* 0x000fe40005000000 */
[----:B------:R-:W-:Y:S02]  /*5a10*/  IADD3 R2, PT, PT, -R5, RZ, RZ ;  /* 0x000000ff05027210 */ /* 0x000fe40007ffe1ff */
[----:B------:R-:W-:Y:S01]  /*5a20*/  @!P0 IADD3 R8, PT, PT, R15, -R0, RZ ;  /* 0x800000000f088210 */ /* 0x000fe20007ffe0ff */
[----:B------:R-:W-:Y:S02]  /*5a30*/  @!P0 IMAD R0, R7, R6, R0 ;  /* 0x0000000607008224 */ /* 0x000fe400078e0200 */
[----:B------:R-:W-:Y:S02]  /*5a40*/  IMAD R43, R38, R2, R43 ;  /* 0x00000002262b7224 */ /* 0x000fe400078e022b */
[----:B------:R-:W-:Y:S02]  /*5a50*/  @!P0 IMAD R5, R8, R40, R3 ;  /* 0x0000002808058224 */ /* 0x000fe400078e0203 */
[----:B------:R-:W-:Y:S04]  /*5a60*/  @!P0 IMAD.MOV.U32 R3, RZ, RZ, R0 ;  /* 0x000000ffff038224 */ /* 0x000fe800078e0000 */
[----:B------:R-:W-:Y:S02]  /*5a70*/  IMAD R45, R3, R42, R45 ;  /* 0x0000002a032d7224 */ /* 0x000fe400078e022d */
[----:B------:R-:W-:Y:S07]  /*5a80*/  IMAD R43, R5, R38, R43 ;  /* 0x00000026052b7224 */ /* 0x000fee00078e022b */
.L_x_102:
[----:B------:R-:W-:Y:S01]  /*5a90*/  @!P1 IMAD.HI.U32 R0, R45, R12, RZ ;  /* 0x0000000c2d009227 */ /* 0x000fe200078e00ff */
[----:B-1----:R-:W-:Y:S01]  /*5aa0*/  @!P1 ISETP.NE.AND P0, PT, R10, 0x1, PT ;  /* 0x000000010a00980c */ /* 0x002fe20003f05270 */
[----:B------:R-:W-:Y:S01]  /*5ab0*/  ULOP3.LUT UP0, URZ, UR42, 0x1b0, URZ, 0xc0, !UPT ;  /* 0x000001b02aff7892 */ /* 0x000fe2000f80c0ff */
[----:B------:R-:W-:Y:S01]  /*5ac0*/  @!P1 ISETP.NE.AND P2, PT, R9, 0x1, PT ;  /* 0x000000010900980c */ /* 0x000fe20003f45270 */
[----:B------:R-:W-:Y:S01]  /*5ad0*/  @!P1 IMAD.HI.U32 R3, R43, R11, RZ ;  /* 0x0000000b2b039227 */ /* 0x000fe200078e00ff */
[----:B------:R-:W-:Y:S02]  /*5ae0*/  @!P1 SHF.R.U32.HI R0, RZ, R13, R0 ;  /* 0x0000000dff009219 */ /* 0x000fe40000011600 */
[----:B------:R-:W-:Y:S01]  /*5af0*/  @P4 SHF.R.U32.HI R105, RZ, 0x10, R17 ;  /* 0x00000010ff694819 */ /* 0x000fe20000011611 */
[----:B------:R-:W-:Y:S01]  /*5b00*/  VIADD R111, R111, 0x1 ;  /* 0x000000016f6f7836 */ /* 0x000fe20000000000 */
[----:B------:R-:W-:Y:S02]  /*5b10*/  @!P1 SHF.R.U32.HI R2, RZ, R14, R3 ;  /* 0x0000000eff029219 */ /* 0x000fe40000011603 */
[----:B------:R-:W-:Y:S02]  /*5b20*/  @!P1 SEL R3, R45, R0, !P2 ;  /* 0x000000002d039207 */ /* 0x000fe40005000000 */
[----:B------:R-:W-:Y:S05]  /*5b30*/  @!P1 SEL R2, R43, R2, !P0 ;  /* 0x000000022b029207 */ /* 0x000fea0004000000 */
[----:B------:R-:W-:Y:S02]  /*5b40*/  @!P1 IMAD.IADD R0, R2, 0x1, -R3 ;  /* 0x0000000102009824 */ /* 0x000fe400078e0a03 */
[----:B------:R-:W-:Y:S02]  /*5b50*/  @!P1 IMAD.IADD R2, R3, 0x1, -R2 ;  /* 0x0000000103029824 */ /* 0x000fe400078e0a02 */
[----:B------:R-:W-:Y:S02]  /*5b60*/  @!P1 IMAD R45, R0, R9, R45 ;  /* 0x00000009002d9224 */ /* 0x000fe400078e022d */
[----:B------:R-:W-:Y:S01]  /*5b70*/  @!P1 IMAD R43, R2, R10, R43 ;  /* 0x0000000a022b9224 */ /* 0x000fe200078e022b */
[----:B------:R-:W-:Y:S06]  /*5b80*/  BRA.U !UP0, `(.L_x_103) ;  /* 0x0000000108407547 */ /* 0x000fec000b800000 */
[----:B------:R-:W1:Y:S01]  /*5b90*/  LDCU.64 UR8, c[0x4][0x80] ;  /* 0x01001000ff0877ac */ /* 0x000e620008000a00 */
[----:B------:R-:W-:Y:S01]  /*5ba0*/  MOV R3, 0x0 ;  /* 0x0000000000037802 */ /* 0x000fe20000000f00 */
[----:B------:R-:W-:Y:S02]  /*5bb0*/  HFMA2 R12, -RZ, RZ, 0, 5.9604644775390625e-08 ;  /* 0x00000001ff0c7431 */ /* 0x000fe400000001ff */
[----:B------:R-:W-:Y:S02]  /*5bc0*/  IMAD.MOV.U32 R8, RZ, RZ, 0x70 ;  /* 0x00000070ff087424 */ /* 0x000fe400078e00ff */
[----:B------:R-:W-:Y:S01]  /*5bd0*/  IMAD.MOV.U32 R13, RZ, RZ, RZ ;  /* 0x000000ffff0d7224 */ /* 0x000fe200078e00ff */
[----:B------:R-:W2:Y:S01]  /*5be0*/  LDCU.64 UR6, c[0x4][0x88] ;  /* 0x01001100ff0677ac */ /* 0x000ea20008000a00 */
[----:B------:R-:W3:Y:S01]  /*5bf0*/  LDC.64 R2, c[0x4][R3] ;  /* 0x0100000003027b82 */ /* 0x000ee20000000a00 */
[----:B------:R-:W4:Y:S01]  /*5c00*/  LDCU.64 UR4, c[0x4][0x8] ;  /* 0x01000100ff0477ac */ /* 0x000f220008000a00 */
[----:B-1----:R-:W-:Y:S01]  /*5c10*/  MOV R5, UR9 ;  /* 0x0000000900057c02 */ /* 0x002fe20008000f00 */
[----:B------:R-:W-:Y:S01]  /*5c20*/  IMAD.U32 R4, RZ, RZ, UR8 ;  /* 0x00000008ff047e24 */ /* 0x000fe2000f8e00ff */
[----:B--2---:R-:W-:Y:S01]  /*5c30*/  MOV R7, UR7 ;  /* 0x0000000700077c02 */ /* 0x004fe20008000f00 */
[----:B------:R-:W-:Y:S01]  /*5c40*/  IMAD.U32 R6, RZ, RZ, UR6 ;  /* 0x00000006ff067e24 */ /* 0x000fe2000f8e00ff */
[----:B----4-:R-:W-:Y:S01]  /*5c50*/  MOV R11, UR5 ;  /* 0x00000005000b7c02 */ /* 0x010fe20008000f00 */
[----:B------:R-:W-:Y:S02]  /*5c60*/  IMAD.U32 R10, RZ, RZ, UR4 ;  /* 0x00000004ff0a7e24 */ /* 0x000fe4000f8e00ff */
[----:B------:R-:W-:Y:S07]  /*5c70*/  LEPC R20, `(.L_x_103) ;  /* 0x000000001014794e */ /* 0x000fee0000000000 */
[----:B---3-5:R-:W-:Y:S05]  /*5c80*/  CALL.ABS.NOINC R2 ;  /* 0x0000000002007343 */ /* 0x028fea0003c00000 */
.L_x_103:
[----:B------:R-:W-:Y:S01]  /*5c90*/  LOP3.LUT P0, RZ, R109, 0x1b0, RZ, 0xc0, !PT ;  /* 0x000001b06dff7812 */ /* 0x000fe2000780c0ff */
[----:B------:R-:W-:Y:S11]  /*5ca0*/  BSSY.RECONVERGENT B6, `(.L_x_104) ;  /* 0x0000013000067945 */ /* 0x000ff60003800200 */
[----:B------:R-:W-:Y:S01]  /*5cb0*/  @!UPT UIADD3 URZ, UPT, UPT, URZ, URZ, URZ ;  /* 0x000000fffffff290 */ /* 0x000fe2000fffe0ff */
[----:B------:R-:W-:Y:S05]  /*5cc0*/  @!P0 BRA `(.L_x_105) ;  /* 0x0000000000408947 */ /* 0x000fea0003800000 */
        /* <DEDUP_REMOVED lines=16> */
.L_x_105:
[----:B------:R-:W-:Y:S05]  /*5dd0*/  BSYNC.RECONVERGENT B6 ;  /* 0x0000000000067941 */ /* 0x000fea0003800200 */
.L_x_104:
[----:B------:R-:W-:Y:S01]  /*5de0*/  ISETP.NE.U32.AND P3, PT, R86, RZ, PT ;  /* 0x000000ff5600720c */ /* 0x000fe20003f65070 */
[----:B------:R-:W-:Y:S01]  /*5df0*/  UISETP.NE.AND UP1, UPT, UR44, URZ, UPT ;  /* 0x000000ff2c00728c */ /* 0x000fe2000bf25270 */
[----:B------:R-:W-:Y:S02]  /*5e00*/  ISETP.NE.U32.AND P4, PT, R82, RZ, PT ;  /* 0x000000ff5200720c */ /* 0x000fe40003f85070 */
[----:B------:R-:W-:Y:S02]  /*5e10*/  ISETP.NE.AND.EX P3, PT, R87, RZ, PT, P3 ;  /* 0x000000ff5700720c */ /* 0x000fe40003f65330 */
[----:B------:R-:W-:Y:S02]  /*5e20*/  PLOP3.LUT P1, PT, PT, PT, PT, 0x8, 0x80 ;  /* 0x000000000080781c */ /* 0x000fe40003f2e170 */
[----:B------:R-:W-:Y:S02]  /*5e30*/  PLOP3.LUT P0, PT, PT, PT, UP1, 0x80, 0x8 ;  /* 0x000000000008781c */ /* 0x000fe40003f0f018 */
[----:B------:R-:W-:Y:S02]  /*5e40*/  ISETP.NE.AND.EX P4, PT, R83, RZ, PT, P4 ;  /* 0x000000ff5300720c */ /* 0x000fe40003f85340 */
[----:B------:R-:W1:Y:S09]  /*5e50*/  @UP1 LDCU.64 UR4, c[0x0][0x888] ;  /* 0x00011100ff0417ac */ /* 0x000e720008000a00 */
[----:B------:R-:W-:Y:S01]  /*5e60*/  @P0 PLOP3.LUT P1, PT, P3, PT, PT, 0x80, 0x8 ;  /* 0x000000000008081c */ /* 0x000fe20001f2f070 */
[----:B-1----:R-:W-:Y:S04]  /*5e70*/  @UP1 UISETP.NE.U32.AND UP0, UPT, UR4, URZ, UPT ;  /* 0x000000ff0400128c */ /* 0x002fe8000bf05070 */
[----:B------:R-:W-:Y:S04]  /*5e80*/  @UP1 UISETP.NE.AND.EX UP0, UPT, UR5, URZ, UPT, UP0 ;  /* 0x000000ff0500128c */ /* 0x000fe8000bf05300 */
[----:B------:R-:W-:Y:S01]  /*5e90*/  @UP1 USEL UR4, URZ, 0xffffffff, UP0 ;  /* 0xffffffffff041887 */ /* 0x000fe20008000000 */
[----:B------:R-:W-:Y:S11]  /*5ea0*/  @!P3 BRA `(.L_x_106) ;  /* 0x00000000002cb947 */ /* 0x000ff60003800000 */
[----:B------:R-:W-:Y:S01]  /*5eb0*/  ISETP.NE.U32.AND P2, PT, R84, RZ, PT ;  /* 0x000000ff5400720c */ /* 0x000fe20003f45070 */
[----:B------:R-:W-:Y:S03]  /*5ec0*/  IMAD.MOV.U32 R96, RZ, RZ, 0x1 ;  /* 0x00000001ff607424 */ /* 0x000fe600078e00ff */
[----:B------:R-:W-:Y:S11]  /*5ed0*/  ISETP.NE.AND.EX P2, PT, R85, RZ, PT, P2 ;  /* 0x000000ff5500720c */ /* 0x000ff60003f45320 */
[----:B------:R-:W-:Y:S02]  /*5ee0*/  @!UPT UIADD3 URZ, UPT, UPT, URZ, URZ, URZ ;  /* 0x000000fffffff290 */ /* 0x000fe4000fffe0ff */
[----:B------:R-:W1:Y:S01]  /*5ef0*/  @P2 LDC.64 R2, c[0x0][0x888] ;  /* 0x00022200ff022b82 */ /* 0x000e620000000a00 */
[----:B------:R-:W-:Y:S04]  /*5f00*/  @P2 IMAD R0, R86, UR36, RZ ;  /* 0x0000002456002c24 */ /* 0x000fe8000f8e02ff */
[----:B-1----:R-:W-:Y:S04]  /*5f10*/  @P2 IMAD.WIDE R2, R0, 0x4, R2 ;  /* 0x0000000400022825 */ /* 0x002fe800078e0202 */
[----:B------:R-:W-:Y:S01]  /*5f20*/  HFMA2 R0, -RZ, RZ, 0, 5.9604644775390625e-08 ;  /* 0x00000001ff007431 */ /* 0x000fe200000001ff */
[----:B-----5:R1:W5:Y:S04]  /*5f30*/  @P2 LDG.E R49, desc[UR40][R2.64] ;  /* 0x0000002802312981 */ /* 0x020368000c1e1900 */
[----:B------:R-:W-:Y:S01]  /*5f40*/  @!P2 PRMT R96, R0, 0x7610, R96 ;  /* 0x000076100060a816 */ /* 0x000fe20000000060 */
[----:B-1----:R-:W2:Y:S06]  /*5f50*/  @!P2 LDC R49, c[0x0][0x880] ;  /* 0x00022000ff31ab82 */ /* 0x002eac0000000800 */
.L_x_106:
[----:B------:R-:W-:Y:S05]  /*5f60*/  @!P4 BRA `(.L_x_107) ;  /* 0x000000000020c947 */ /* 0x000fea0003800000 */
[----:B------:R-:W-:Y:S04]  /*5f70*/  ISETP.NE.U32.AND P2, PT, R80, RZ, PT ;  /* 0x000000ff5000720c */ /* 0x000fe80003f45070 */
[----:B------:R-:W-:Y:S11]  /*5f80*/  ISETP.NE.AND.EX P2, PT, R81, RZ, PT, P2 ;  /* 0x000000ff5100720c */ /* 0x000ff60003f45320 */
[----:B------:R-:W-:Y:S02]  /*5f90*/  @!UPT UIADD3 URZ, UPT, UPT, URZ, URZ, URZ ;  /* 0x000000fffffff290 */ /* 0x000fe4000fffe0ff */
[----:B------:R-:W1:Y:S01]  /*5fa0*/  @P2 LDC.64 R2, c[0x0][0x8a8] ;  /* 0x00022a00ff022b82 */ /* 0x000e620000000a00 */
[----:B------:R-:W-:Y:S04]  /*5fb0*/  @P2 IMAD R0, R82, UR36, RZ ;  /* 0x0000002452002c24 */ /* 0x000fe8000f8e02ff */
[----:B-1----:R-:W-:Y:S05]  /*5fc0*/  @P2 IMAD.WIDE R2, R0, 0x4, R2 ;  /* 0x0000000400022825 */ /* 0x002fea00078e0202 */
[----:B-----5:R1:W5:Y:S02]  /*5fd0*/  @P2 LDG.E R47, desc[UR40][R2.64] ;  /* 0x00000028022f2981 */ /* 0x020364000c1e1900 */
[----:B-1----:R-:W3:Y:S02]  /*5fe0*/  @!P2 LDC R47, c[0x0][0x8a0] ;  /* 0x00022800ff2fab82 */ /* 0x002ee40000000800 */
.L_x_107:
[----:B--2--5:R-:W-:Y:S01]  /*5ff0*/  @P0 FSETP.NEU.AND P4, PT, R49, RZ, PT ;  /* 0x000000ff3100020b */ /* 0x024fe20003f8d000 */
[----:B------:R-:W-:Y:S01]  /*6000*/  IMAD.U32 R0, RZ, RZ, UR4 ;  /* 0x00000004ff007e24 */ /* 0x000fe2000f8e00ff */
[----:B------:R-:W-:Y:S01]  /*6010*/  @P0 LOP3.LUT P2, RZ, R96, 0xff, RZ, 0xc0, !PT ;  /* 0x000000ff60ff0812 */ /* 0x000fe2000784c0ff */
[----:B------:R-:W-:Y:S01]  /*6020*/  BSSY B1, `(.L_x_108) ;  /* 0x0000039000017945 */ /* 0x000fe20003800000 */
[----:B------:R-:W-:Y:S02]  /*6030*/  @P0 SEL R9, RZ, 0xffffffff, P4 ;  /* 0xffffffffff090807 */ /* 0x000fe40002000000 */
[----:B------:R-:W-:Y:S02]  /*6040*/  CS2R R54, SRZ ;  /* 0x0000000000367805 */ /* 0x000fe4000001ff00 */
[----:B------:R-:W-:Y:S02]  /*6050*/  LEA R92, R44, UR43, 0x3 ;  /* 0x0000002b2c5c7c11 */ /* 0x000fe4000f8e18ff */
[----:B------:R-:W-:Y:S02]  /*6060*/  CS2R R52, SRZ ;  /* 0x0000000000347805 */ /* 0x000fe4000001ff00 */
[----:B------:R-:W-:Y:S02]  /*6070*/  @P1 SEL R9, R0, R9, !P2 ;  /* 0x0000000900091207 */ /* 0x000fe40005000000 */
[----:B------:R-:W-:Y:S02]  /*6080*/  CS2R R58, SRZ ;  /* 0x00000000003a7805 */ /* 0x000fe4000001ff00 */
[----:B------:R-:W-:Y:S02]  /*6090*/  SHF.L.U32 R7, R108, 0x1f, RZ ;  /* 0x0000001f6c077819 */ /* 0x000fe400000006ff */
[----:B------:R-:W-:Y:S02]  /*60a0*/  CS2R R56, SRZ ;  /* 0x0000000000387805 */ /* 0x000fe4000001ff00 */
[----:B------:R-:W-:Y:S02]  /*60b0*/  @P0 LOP3.LUT R9, R9, 0x1, RZ, 0xc0, !PT ;  /* 0x0000000109090812 */ /* 0x000fe400078ec0ff */
[C---:B------:R-:W-:Y:S02]  /*60c0*/  LEA.HI R5, R44.reuse, R44, RZ, 0x1 ;  /* 0x0000002c2c057211 */ /* 0x040fe400078f08ff */
[----:B------:R-:W-:Y:S02]  /*60d0*/  ISETP.NE.U32.OR P1, PT, R9, 0x1, !P0 ;  /* 0x000000010900780c */ /* 0x000fe40004725470 */
[----:B------:R-:W-:Y:S01]  /*60e0*/  PLOP3.LUT P5, PT, PT, PT, PT, 0x8, 0x80 ;  /* 0x000000000080781c */ /* 0x000fe20003fae170 */
[C---:B------:R-:W-:Y:S01]  /*60f0*/  IMAD.SHL.U32 R3, R5.reuse, 0x20, RZ ;  /* 0x0000002005037824 */ /* 0x040fe200078e00ff */
[----:B------:R-:W-:Y:S04]  /*6100*/  LOP3.LUT R5, R5, 0xffe, RZ, 0xc0, !PT ;  /* 0x00000ffe05057812 */ /* 0x000fe800078ec0ff */
[----:B------:R-:W-:Y:S01]  /*6110*/  LOP3.LUT R3, R3, 0xffffffc0, RZ, 0xc0, !PT ;  /* 0xffffffc003037812 */ /* 0x000fe200078ec0ff */
[----:B------:R-:W-:Y:S04]  /*6120*/  IMAD.IADD R32, R44, 0x1, -R5 ;  /* 0x000000012c207824 */ /* 0x000fe800078e0a05 */
[----:B------:R-:W-:Y:S01]  /*6130*/  @P1 SHF.L.U32 R2, R106, 0x1f, RZ ;  /* 0x0000001f6a021819 */ /* 0x000fe200000006ff */
[----:B------:R-:W-:Y:S03]  /*6140*/  IMAD.IADD R3, R46, 0x1, R3 ;  /* 0x000000012e037824 */ /* 0x000fe600078e0203 */
[----:B------:R-:W1:Y:S01]  /*6150*/  @P1 SYNCS.PHASECHK.TRANS64.TRYWAIT P0, [UR43+0x1b0], R2 ;  /* 0x0001b002ff0015a7 */ /* 0x000e62000800112b */
[----:B------:R-:W-:Y:S01]  /*6160*/  IMAD R32, R32, 0x100000, R3 ;  /* 0x0010000020207824 */ /* 0x000fe200078e0203 */
[----:B------:R2:W4:Y:S01]  /*6170*/  SYNCS.PHASECHK.TRANS64.TRYWAIT P4, [R92+URZ+0x1f0], R7 ;  /* 0x0001f0075c0075a7 */ /* 0x00052200080811ff */
[----:B-1----:R-:W-:Y:S01]  /*6180*/  @P1 PLOP3.LUT P5, PT, P0, PT, PT, 0x8, 0x80 ;  /* 0x000000000080181c */ /* 0x002fe200007ae170 */
[----:B------:R-:W-:Y:S01]  /*6190*/  @!UPT UIADD3 URZ, UPT, UPT, URZ, URZ, URZ ;  /* 0x000000fffffff290 */ /* 0x000fe2000fffe0ff */
[----:B--2---:R-:W-:Y:S11]  /*61a0*/  @!P1 BRA `(.L_x_109) ;  /* 0x0000000000809947 */ /* 0x004ff60003800000 */
[----:B------:R-:W-:Y:S01]  /*61b0*/  ISETP.NE.U32.AND P0, PT, RZ, UR38, PT ;  /* 0x00000026ff007c0c */ /* 0x000fe2000bf05070 */
[----:B------:R-:W-:Y:S01]  /*61c0*/  BSSY B0, `(.L_x_110) ;  /* 0x0000012000007945 */ /* 0x000fe20003800000 */
[----:B------:R-:W-:Y:S02]  /*61d0*/  FSETP.NEU.AND P2, PT, R49, RZ, PT ;  /* 0x000000ff3100720b */ /* 0x000fe40003f4d000 */
[----:B------:R-:W-:Y:S02]  /*61e0*/  CS2R R58, SRZ ;  /* 0x00000000003a7805 */ /* 0x000fe4000001ff00 */
[----:B------:R-:W-:Y:S02]  /*61f0*/  ISETP.NE.AND.EX P0, PT, RZ, UR39, PT, P0 ;  /* 0x00000027ff007c0c */ /* 0x000fe4000bf05300 */
[----:B------:R-:W-:Y:S02]  /*6200*/  CS2R R56, SRZ ;  /* 0x0000000000387805 */ /* 0x000fe4000001ff00 */
[----:B------:R-:W-:Y:S02]  /*6210*/  LOP3.LUT P1, RZ, R96, 0xff, RZ, 0xc0, !PT ;  /* 0x000000ff60ff7812 */ /* 0x000fe4000782c0ff */
[----:B------:R-:W-:Y:S02]  /*6220*/  CS2R R54, SRZ ;  /* 0x0000000000367805 */ /* 0x000fe4000001ff00 */
[----:B------:R-:W-:Y:S02]  /*6230*/  SEL R0, RZ, 0xffffffff, P2 ;  /* 0xffffffffff007807 */ /* 0x000fe40001000000 */
[----:B------:R-:W-:Y:S02]  /*6240*/  CS2R R52, SRZ ;  /* 0x0000000000347805 */ /* 0x000fe4000001ff00 */
[----:B------:R-:W-:Y:S04]  /*6250*/  SEL R3, RZ, 0xffffffff, P0 ;  /* 0xffffffffff037807 */ /* 0x000fe80000000000 */
[----:B------:R-:W-:Y:S04]  /*6260*/  @P3 SEL R0, R3, R0, !P1 ;  /* 0x0000000003003207 */ /* 0x000fe80004800000 */
[----:B------:R-:W-:Y:S04]  /*6270*/  LOP3.LUT R0, R0, 0x1, RZ, 0xc0, !PT ;  /* 0x0000000100007812 */ /* 0x000fe800078ec0ff */
[----:B------:R-:W-:Y:S01]  /*6280*/  ISETP.NE.U32.AND P0, PT, R0, 0x1, PT ;  /* 0x000000010000780c */ /* 0x000fe20003f05070 */
[----:B------:R-:W-:Y:S01]  /*6290*/  @!UPT UIADD3 URZ, UPT, UPT, URZ, URZ, URZ ;  /* 0x000000fffffff290 */ /* 0x000fe2000fffe0ff */
[----:B------:R-:W-:Y:S11]  /*62a0*/  @!P5 BRA `(.L_x_111) ;  /* 0x00000000000cd947 */ /* 0x000ff60003800000 */
[----:B------:R-:W-:Y:S04]  /*62b0*/  SHF.L.U32 R3, R106, 0x1f, RZ ;  /* 0x0000001f6a037819 */ /* 0x000fe800000006ff */
[----:B------:R-:W1:Y:S02]  /*62c0*/  SYNCS.PHASECHK.TRANS64.TRYWAIT P1, [UR43+0x1b0], R3 ;  /* 0x0001b003ff0075a7 */ /* 0x000e64000802112b */
[----:B-1----:R-:W-:Y:S05]  /*62d0*/  @!P1 BRA `(.L_x_112) ;  /* 0x0000001c007c9947 */ /* 0x002fea0003800000 */
.L_x_111:
[----:B------:R-:W-:Y:S05]  /*62e0*/  BSYNC B0 ;  /* 0x0000000000007941 */ /* 0x000fea0003800000 */
.L_x_110:
[----:B------:R2:W1:Y:S01]  /*62f0*/  @P0 LDS.128 R56, [R103+UR43+0x400] ;  /* 0x0004002b67380984 */ /* 0x0004620008000c00 */
[----:B------:R-:W-:Y:S01]  /*6300*/  UIADD3 UR4, UPT, UPT, UR43, 0x1b8, URZ ;  /* 0x000001b82b047890 */ /* 0x000fe2000fffe0ff */
[----:B------:R-:W-:Y:S02]  /*6310*/  LOP3.LUT R106, R106, 0x1, RZ, 0x3c, !PT ;  /* 0x000000016a6a7812 */ /* 0x000fe400078e3cff */
[----:B------:R2:W1:Y:S01]  /*6320*/  @P0 LDS.128 R52, [R102+0x10] ;  /* 0x0000100066340984 */ /* 0x0004620000000c00 */
[----:B------:R-:W-:Y:S01]  /*6330*/  UPRMT UR4, UR37, 0x654, UR4 ;  /* 0x0000065425047896 */ /* 0x000fe20008000004 */
[----:B------:R-:W-:Y:S01]  /*6340*/  @!PT LDS RZ, [RZ] ;  /* 0x00000000fffff984 */ /* 0x000fe20000000800 */
[----:B------:R-:W-:Y:S01]  /*6350*/  @!PT LDS RZ, [RZ] ;  /* 0x00000000fffff984 */ /* 0x000fe20000000800 */
[----:B------:R-:W-:Y:S01]  /*6360*/  @!PT LDS RZ, [RZ] ;  /* 0x00000000fffff984 */ /* 0x000fe20000000800 */
[----:B------:R-:W-:Y:S01]  /*6370*/  @!PT LDS RZ, [RZ] ;  /* 0x00000000fffff984 */ /* 0x000fe20000000800 */
[----:B------:R5:W-:Y:S06]  /*6380*/  MEMBAR.ALL.CTA ;  /* 0x0000000000007992 */ /* 0x000bec0000008000 */
[----:B-----5:R-:W5:Y:S02]  /*6390*/  FENCE.VIEW.ASYNC.S ;  /* 0x00000000000073c6 */ /* 0x020f640000000000 */
[----:B-----5:R-:W-:Y:S03]  /*63a0*/  SYNCS.ARRIVE.TRANS64.RED.A1T0 RZ, [UR4], RZ ;  /* 0x000000ffffff79a7 */ /* 0x020fe60008100404 */
.L_x_109:
[----:B------:R-:W-:Y:S05]  /*63b0*/  BSYNC B1 ;  /* 0x0000000000017941 */ /* 0x000fea0003800000 */
.L_x_108:
[----:B-1----:R-:W-:Y:S04]  /*63c0*/  SHF.R.U32.HI R3, RZ, 0x15, R32 ;  /* 0x00000015ff037819 */ /* 0x002fe80000011620 */
[----:B------:R-:W-:Y:S01]  /*63d0*/  LOP3.LUT P0, RZ, R3, 0x3, R104, 0x48, !PT ;  /* 0x0000000303ff7812 */ /* 0x000fe20007804868 */
[----:B------:R-:W-:Y:S01]  /*63e0*/  @!UPT UIADD3 URZ, UPT, UPT, URZ, URZ, URZ ;  /* 0x000000fffffff290 */ /* 0x000fe2000fffe0ff */
[----:B----4-:R-:W-:Y:S11]  /*63f0*/  @P4 BRA `(.L_x_113) ;  /* 0x0000000000084947 */ /* 0x010ff60003800000 */
[----:B------:R-:W1:Y:S02]  /*6400*/  SYNCS.PHASECHK.TRANS64.TRYWAIT P1, [R92+URZ+0x1f0], R7 ;  /* 0x0001f0075c0075a7 */ /* 0x000e6400080211ff */
[----:B-1----:R-:W-:Y:S05]  /*6410*/  @!P1 BRA `(.L_x_114) ;  /* 0x0000001c00449947 */ /* 0x002fea0003800000 */
.L_x_113:
[----:B------:R-:W-:Y:S05]  /*6420*/  @!P0 BRA `(.L_x_115) ;  /* 0x0000000000408947 */ /* 0x000fea0003800000 */
[----:B------:R-:W4:Y:S01]  /*6430*/  LDCU.64 UR8, c[0x4][0x70] ;  /* 0x01000e00ff0877ac */ /* 0x000f220008000a00 */
[----:B------:R-:W-:Y:S01]  /*6440*/  MOV R3, 0x0 ;  /* 0x0000000000037802 */ /* 0x000fe20000000f00 */
[----:B------:R-:W-:Y:S02]  /*6450*/  HFMA2 R12, -RZ, RZ, 0, 5.9604644775390625e-08 ;  /* 0x00000001ff0c7431 */ /* 0x000fe400000001ff */
[----:B------:R-:W-:Y:S02]  /*6460*/  IMAD.MOV.U32 R8, RZ, RZ, 0x192 ;  /* 0x00000192ff087424 */ /* 0x000fe400078e00ff */
[----:B------:R-:W-:Y:S01]  /*6470*/  IMAD.MOV.U32 R13, RZ, RZ, RZ ;  /* 0x000000ffff0d7224 */ /* 0x000fe200078e00ff */
[----:B------:R-:W1:Y:S01]  /*6480*/  LDCU.64 UR6, c[0x4][0x78] ;  /* 0x01000f00ff0677ac */ /* 0x000e620008000a00 */
[----:B------:R-:W2:Y:S01]  /*6490*/  LDC.64 R2, c[0x4][R3] ;  /* 0x0100000003027b82 */ /* 0x000ea20000000a00 */
[----:B------:R-:W5:Y:S01]  /*64a0*/  LDCU.64 UR4, c[0x4][0x10] ;  /* 0x01000200ff0477ac */ /* 0x000f620008000a00 */
[----:B----4-:R-:W-:Y:S01]  /*64b0*/  MOV R5, UR9 ;  /* 0x0000000900057c02 */ /* 0x010fe20008000f00 */
[----:B------:R-:W-:Y:S01]  /*64c0*/  IMAD.U32 R4, RZ, RZ, UR8 ;  /* 0x00000008ff047e24 */ /* 0x000fe2000f8e00ff */
[----:B-1----:R-:W-:Y:S01]  /*64d0*/  MOV R7, UR7 ;  /* 0x0000000700077c02 */ /* 0x002fe20008000f00 */
[----:B------:R-:W-:Y:S01]  /*64e0*/  IMAD.U32 R6, RZ, RZ, UR6 ;  /* 0x00000006ff067e24 */ /* 0x000fe2000f8e00ff */
[----:B-----5:R-:W-:Y:S01]  /*64f0*/  MOV R11, UR5 ;  /* 0x00000005000b7c02 */ /* 0x020fe20008000f00 */
[----:B------:R-:W-:Y:S02]  /*6500*/  IMAD.U32 R10, RZ, RZ, UR4 ;  /* 0x00000004ff0a7e24 */ /* 0x000fe4000f8e00ff */
[----:B------:R-:W-:Y:S07]  /*6510*/  LEPC R20, `(.L_x_115) ;  /* 0x000000001014794e */ /* 0x000fee0000000000 */
[----:B--23--:R-:W-:Y:S05]  /*6520*/  CALL.ABS.NOINC R2 ;  /* 0x0000000002007343 */ /* 0x00cfea0003c00000 */
.L_x_115:
[----:B------:R-:W-:Y:S01]  /*6530*/  LOP3.LUT P0, RZ, R101, 0x60, RZ, 0xc0, !PT ;  /* 0x0000006065ff7812 */ /* 0x000fe2000780c0ff */
[----:B------:R-:W-:Y:S05]  /*6540*/  WARPSYNC.ALL ;  /* 0x0000000000007948 */ /* 0x000fea0003800000 */
[----:B------:R-:W-:Y:S01]  /*6550*/  R2UR UR4, R32 ;  /* 0x00000000200472ca */ /* 0x000fe200000e0000 */
[----:B------:R-:W-:Y:S01]  /*6560*/  BSSY.RECONVERGENT B0, `(.L_x_116) ;  /* 0x00000a0000007945 */ /* 0x000fe20003800200 */
[-C--:B------:R-:W-:Y:S02]  /*6570*/  F2FP.F16.E5M2.UNPACK_B R50, R56.reuse ;  /* 0x00000038ff32723e */ /* 0x080fe400020004ff */
[----:B------:R-:W-:Y:S02]  /*6580*/  F2FP.F16.E5M2.UNPACK_B R63, R56.H1 ;  /* 0x00000038ff3f723e */ /* 0x000fe400030004ff */
[-C--:B------:R-:W-:Y:S01]  /*6590*/  F2FP.F16.E5M2.UNPACK_B R56, R57.reuse ;  /* 0x00000039ff38723e */ /* 0x080fe200020004ff */
[--C-:B------:R-:W-:Y:S01]  /*65a0*/  HADD2.F32 R48, -RZ, R50.reuse.H0_H0 ;  /* 0x20000032ff307230 */ /* 0x100fe20000004100 */
[----:B------:R-:W-:Y:S01]  /*65b0*/  F2FP.F16.E5M2.UNPACK_B R57, R57.H1 ;  /* 0x00000039ff39723e */ /* 0x000fe200030004ff */
[----:B------:R-:W-:Y:S01]  /*65c0*/  HADD2.F32 R50, -RZ, R50.H1_H1 ;  /* 0x30000032ff327230 */ /* 0x000fe20000004100 */
[-C--:B------:R-:W-:Y:S01]  /*65d0*/  F2FP.F16.E5M2.UNPACK_B R66, R52.reuse ;  /* 0x00000034ff42723e */ /* 0x080fe200020004ff */
[--C-:B------:R-:W-:Y:S01]  /*65e0*/  HADD2.F32 R51, -RZ, R63.reuse.H0_H0 ;  /* 0x2000003fff337230 */ /* 0x100fe20000004100 */
[----:B------:R-:W-:Y:S01]  /*65f0*/  F2FP.F16.E5M2.UNPACK_B R68, R52.H1 ;  /* 0x00000034ff44723e */ /* 0x000fe200030004ff */
[----:B-1----:R-:W-:Y:S01]  /*6600*/  LDTM.16dp32bit_t0_t15.x32 R4, tmem[UR4] ;  /* 0x00000004000479ee */ /* 0x002fe20008a80000 */
[----:B------:R-:W3:Y:S01]  /*6610*/  LDTM.16dp32bit_t16_t31.x32 R4, tmem[UR4+0x20] ;  /* 0x00002004000479ee */ /* 0x000ee20008aa0000 */
[----:B------:R-:W-:Y:S01]  /*6620*/  NOP ;  /* 0x0000000000007918 */ /* 0x000fe20000000000 */
[----:B------:R-:W-:Y:S01]  /*6630*/  R2UR UR5, R92 ;  /* 0x000000005c0572ca */ /* 0x000fe200000e0000 */
[--C-:B------:R-:W-:Y:S01]  /*6640*/  HADD2.F32 R65, -RZ, R66.reuse.H0_H0 ;  /* 0x20000042ff417230 */ /* 0x100fe20000004100 */
[----:B------:R-:W-:Y:S01]  /*6650*/  F2FP.F16.E5M2.UNPACK_B R61, R58 ;  /* 0x0000003aff3d723e */ /* 0x000fe200020004ff */
[----:B------:R-:W-:Y:S01]  /*6660*/  HADD2.F32 R67, -RZ, R66.H1_H1 ;  /* 0x30000042ff437230 */ /* 0x000fe20000004100 */
[-C--:B------:R-:W-:Y:S01]  /*6670*/  F2FP.F16.E5M2.UNPACK_B R70, R53.reuse ;  /* 0x00000035ff46723e */ /* 0x080fe200020004ff */
[----:B------:R-:W-:Y:S01]  /*6680*/  HADD2.F32 R52, -RZ, R63.H1_H1 ;  /* 0x3000003fff347230 */ /* 0x000fe20000004100 */
[----:B------:R-:W-:Y:S01]  /*6690*/  F2FP.F16.E5M2.UNPACK_B R72, R53.H1 ;  /* 0x00000035ff48723e */ /* 0x000fe200030004ff */
[----:B------:R-:W-:Y:S01]  /*66a0*/  HADD2.F32 R53, -RZ, R56.H0_H0 ;  /* 0x20000038ff357230 */ /* 0x000fe20000004100 */
[-C--:B------:R-:W-:Y:S01]  /*66b0*/  F2FP.F16.E5M2.UNPACK_B R74, R54.reuse ;  /* 0x00000036ff4a723e */ /* 0x080fe200020004ff */
[----:B------:R-:W-:Y:S01]  /*66c0*/  HADD2.F32 R69, -RZ, R70.H0_H0 ;  /* 0x20000046ff457230 */ /* 0x000fe20000004100 */
[----:B------:R-:W-:Y:S01]  /*66d0*/  F2FP.F16.E5M2.UNPACK_B R76, R54.H1 ;  /* 0x00000036ff4c723e */ /* 0x000fe200030004ff */
[----:B------:R-:W-:Y:S01]  /*66e0*/  HADD2.F32 R54, -RZ, R56.H1_H1 ;  /* 0x30000038ff367230 */ /* 0x000fe20000004100 */
[----:B------:R-:W-:Y:S01]  /*66f0*/  F2FP.F16.E5M2.UNPACK_B R60, R58.H1 ;  /* 0x0000003aff3c723e */ /* 0x000fe200030004ff */
[----:B------:R-:W-:Y:S01]  /*6700*/  UIADD3 UR5, UPT, UPT, UR5, 0x210, URZ ;  /* 0x0000021005057890 */ /* 0x000fe2000fffe0ff */
[----:B------:R-:W-:Y:S01]  /*6710*/  HADD2.F32 R58, -RZ, R61.H1_H1 ;  /* 0x3000003dff3a7230 */ /* 0x000fe20000004100 */
[----:B------:R-:W-:Y:S01]  /*6720*/  F2FP.F16.E5M2.UNPACK_B R77, R55 ;  /* 0x00000037ff4d723e */ /* 0x000fe200020004ff */
[----:B------:R-:W-:Y:S01]  /*6730*/  HADD2.F32 R70, -RZ, R70.H1_H1 ;  /* 0x30000046ff467230 */ /* 0x000fe20000004100 */
[----:B------:R-:W-:Y:S01]  /*6740*/  UPRMT UR5, UR37, 0x654, UR5 ;  /* 0x0000065425057896 */ /* 0x000fe20008000005 */
[--C-:B------:R-:W-:Y:S01]  /*6750*/  HADD2.F32 R73, -RZ, R74.reuse.H0_H0 ;  /* 0x2000004aff497230 */ /* 0x100fe20000004100 */
[----:B------:R-:W-:Y:S01]  /*6760*/  F2FP.F16.E5M2.UNPACK_B R62, R59 ;  /* 0x0000003bff3e723e */ /* 0x000fe200020004ff */
[----:B------:R-:W-:Y:S01]  /*6770*/  HADD2.F32 R74, -RZ, R74.H1_H1 ;  /* 0x3000004aff4a7230 */ /* 0x000fe20000004100 */
[----:B------:R-:W-:Y:S01]  /*6780*/  F2FP.F16.E5M2.UNPACK_B R78, R55.H1 ;  /* 0x00000037ff4e723e */ /* 0x000fe200030004ff */
[C---:B---3--:R-:W-:Y:S01]  /*6790*/  FMUL R4, R47.reuse, R4 ;  /* 0x000000042f047220 */ /* 0x048fe20000400000 */
[C---:B------:R-:W-:Y:S01]  /*67a0*/  FMUL R5, R47.reuse, R5 ;  /* 0x000000052f057220 */ /* 0x040fe20000400000 */
[C---:B------:R-:W-:Y:S01]  /*67b0*/  FMUL R8, R47.reuse, R8 ;  /* 0x000000082f087220 */ /* 0x040fe20000400000 */
[----:B------:R-:W-:Y:S01]  /*67c0*/  FMUL R9, R47, R9 ;  /* 0x000000092f097220 */ /* 0x000fe20000400000 */
[----:B------:R-:W-:Y:S01]  /*67d0*/  SYNCS.ARRIVE.TRANS64.RED.A1T0 RZ, [UR5], RZ ;  /* 0x000000ffffff79a7 */ /* 0x000fe20008100405 */
[C---:B------:R-:W-:Y:S01]  /*67e0*/  FFMA R4, R49.reuse, R48, R4 ;  /* 0x0000003031047223 */ /* 0x040fe20000000004 */
[----:B------:R-:W-:Y:S01]  /*67f0*/  FFMA R5, R49, R50, R5 ;  /* 0x0000003231057223 */ /* 0x000fe20000000005 */
[C---:B------:R-:W-:Y:S01]  /*6800*/  FMUL R12, R47.reuse, R12 ;  /* 0x0000000c2f0c7220 */ /* 0x040fe20000400000 */
        /* <DEDUP_REMOVED lines=9> */
[----:B------:R-:W-:Y:S02]  /*68a0*/  HADD2.F32 R48, -RZ, R77.H1_H1 ;  /* 0x3000004dff307230 */ /* 0x000fe40000004100 */
[C---:B------:R-:W-:Y:S01]  /*68b0*/  FMUL R28, R47.reuse, R32 ;  /* 0x000000202f1c7220 */ /* 0x040fe20000400000 */
[C---:B------:R-:W-:Y:S01]  /*68c0*/  FMUL R29, R47.reuse, R33 ;  /* 0x000000212f1d7220 */ /* 0x040fe20000400000 */
[C---:B------:R-:W-:Y:S01]  /*68d0*/  FMUL R6, R47.reuse, R6 ;  /* 0x000000062f067220 */ /* 0x040fe20000400000 */
[C---:B------:R-:W-:Y:S01]  /*68e0*/  FMUL R7, R47.reuse, R7 ;  /* 0x000000072f077220 */ /* 0x040fe20000400000 */
[--C-:B------:R-:W-:Y:S02]  /*68f0*/  HADD2.F32 R55, -RZ, R57.reuse.H0_H0 ;  /* 0x20000039ff377230 */ /* 0x100fe40000004100 */
[----:B------:R-:W-:Y:S01]  /*6900*/  FMUL R10, R47, R10 ;  /* 0x0000000a2f0a7220 */ /* 0x000fe20000400000 */
[C---:B------:R-:W-:Y:S01]  /*6910*/  FFMA R6, R49.reuse, R51, R6 ;  /* 0x0000003331067223 */ /* 0x040fe20000000006 */
[----:B------:R-:W-:Y:S02]  /*6920*/  HADD2.F32 R56, -RZ, R57.H1_H1 ;  /* 0x30000039ff387230 */ /* 0x000fe40000004100 */
[C---:B------:R-:W-:Y:S01]  /*6930*/  FFMA R7, R49.reuse, R52, R7 ;  /* 0x0000003431077223 */ /* 0x040fe20000000007 */
[C---:B------:R-:W-:Y:S01]  /*6940*/  FFMA R8, R49.reuse, R53, R8 ;  /* 0x0000003531087223 */ /* 0x040fe20000000008 */
[C---:B------:R-:W-:Y:S01]  /*6950*/  FFMA R9, R49.reuse, R54, R9 ;  /* 0x0000003631097223 */ /* 0x040fe20000000009 */
[----:B------:R-:W-:Y:S02]  /*6960*/  HADD2.F32 R57, -RZ, R61.H0_H0 ;  /* 0x2000003dff397230 */ /* 0x000fe40000004100 */
[----:B------:R-:W-:Y:S01]  /*6970*/  FFMA R10, R49, R55, R10 ;  /* 0x00000037310a7223 */ /* 0x000fe2000000000a */
[----:B------:R-:W-:Y:S01]  /*6980*/  F2FP.SATFINITE.E5M2.F32.PACK_AB_MERGE_C R92, R7, R6, RZ ;  /* 0x00000006075c723e */ /* 0x000fe200048060ff */
[----:B------:R-:W-:Y:S02]  /*6990*/  HADD2.F32 R61, -RZ, R62.H0_H0 ;  /* 0x2000003eff3d7230 */ /* 0x000fe40000004100 */
[----:B------:R-:W-:Y:S01]  /*69a0*/  FMUL R11, R47, R11 ;  /* 0x0000000b2f0b7220 */ /* 0x000fe20000400000 */
[----:B------:R-:W-:Y:S01]  /*69b0*/  F2FP.F16.E5M2.UNPACK_B R64, R59.H1 ;  /* 0x0000003bff40723e */ /* 0x000fe200030004ff */
[----:B------:R-:W-:Y:S01]  /*69c0*/  HADD2.F32 R59, -RZ, R60.H0_H0 ;  /* 0x2000003cff3b7230 */ /* 0x000fe20000004100 */
[----:B------:R-:W-:Y:S01]  /*69d0*/  F2FP.SATFINITE.E5M2.F32.PACK_AB_MERGE_C R92, R5, R4, R92 ;  /* 0x00000004055c723e */ /* 0x000fe2000480605c */
[C---:B------:R-:W-:Y:S01]  /*69e0*/  FFMA R11, R49.reuse, R56, R11 ;  /* 0x00000038310b7223 */ /* 0x040fe2000000000b */
[C---:B------:R-:W-:Y:S01]  /*69f0*/  FFMA R12, R49.reuse, R57, R12 ;  /* 0x00000039310c7223 */ /* 0x040fe2000000000c */
[----:B------:R-:W-:Y:S01]  /*6a00*/  FFMA R13, R49, R58, R13 ;  /* 0x0000003a310d7223 */ /* 0x000fe2000000000d */
[----:B------:R-:W-:Y:S02]  /*6a10*/  HADD2.F32 R62, -RZ, R62.H1_H1 ;  /* 0x3000003eff3e7230 */ /* 0x000fe40000004100 */
[----:B------:R-:W-:Y:S01]  /*6a20*/  FMUL R14, R47, R14 ;  /* 0x0000000e2f0e7220 */ /* 0x000fe20000400000 */
[----:B------:R-:W-:Y:S01]  /*6a30*/  HADD2.F32 R60, -RZ, R60.H1_H1 ;  /* 0x3000003cff3c7230 */ /* 0x000fe20000004100 */
[----:B------:R-:W-:Y:S01]  /*6a40*/  F2FP.SATFINITE.E5M2.F32.PACK_AB_MERGE_C R93, R11, R10, RZ ;  /* 0x0000000a0b5d723e */ /* 0x000fe200048060ff */
[----:B------:R-:W-:Y:S02]  /*6a50*/  HADD2.F32 R51, -RZ, R77.H0_H0 ;  /* 0x2000004dff337230 */ /* 0x000fe40000004100 */
[----:B------:R-:W-:Y:S01]  /*6a60*/  FFMA R14, R49, R59, R14 ;  /* 0x0000003b310e7223 */ /* 0x000fe2000000000e */
[----:B------:R-:W-:Y:S01]  /*6a70*/  FMUL R15, R47, R15 ;  /* 0x0000000f2f0f7220 */ /* 0x000fe20000400000 */
[--C-:B------:R-:W-:Y:S01]  /*6a80*/  HADD2.F32 R63, -RZ, R64.reuse.H0_H0 ;  /* 0x20000040ff3f7230 */ /* 0x100fe20000004100 */
[----:B------:R-:W-:Y:S01]  /*6a90*/  F2FP.SATFINITE.E5M2.F32.PACK_AB_MERGE_C R93, R9, R8, R93 ;  /* 0x00000008095d723e */ /* 0x000fe2000480605d */
[----:B------:R-:W-:Y:S02]  /*6aa0*/  HADD2.F32 R64, -RZ, R64.H1_H1 ;  /* 0x30000040ff407230 */ /* 0x000fe40000004100 */
[C---:B------:R-:W-:Y:S01]  /*6ab0*/  FFMA R15, R49.reuse, R60, R15 ;  /* 0x0000003c310f7223 */ /* 0x040fe2000000000f */
[C---:B------:R-:W-:Y:S01]  /*6ac0*/  FFMA R16, R49.reuse, R61, R16 ;  /* 0x0000003d31107223 */ /* 0x040fe20000000010 */
[----:B------:R-:W-:Y:S01]  /*6ad0*/  FFMA R17, R49, R62, R17 ;  /* 0x0000003e31117223 */ /* 0x000fe20000000011 */
[C---:B------:R-:W-:Y:S01]  /*6ae0*/  FMUL R18, R47.reuse, R18 ;  /* 0x000000122f127220 */ /* 0x040fe20000400000 */
[C---:B------:R-:W-:Y:S01]  /*6af0*/  FMUL R19, R47.reuse, R19 ;  /* 0x000000132f137220 */ /* 0x040fe20000400000 */
[--C-:B------:R-:W-:Y:S02]  /*6b00*/  HADD2.F32 R66, -RZ, R68.reuse.H0_H0 ;  /* 0x20000044ff427230 */ /* 0x100fe40000004100 */
[----:B------:R-:W-:Y:S01]  /*6b10*/  FMUL R3, R47, R22 ;  /* 0x000000162f037220 */ /* 0x000fe20000400000 */
[C---:B------:R-:W-:Y:S01]  /*6b20*/  FFMA R18, R49.reuse, R63, R18 ;  /* 0x0000003f31127223 */ /* 0x040fe20000000012 */
[----:B------:R-:W-:Y:S02]  /*6b30*/  HADD2.F32 R68, -RZ, R68.H1_H1 ;  /* 0x30000044ff447230 */ /* 0x000fe40000004100 */
[----:B------:R-:W-:Y:S01]  /*6b40*/  FFMA R19, R49, R64, R19 ;  /* 0x0000004031137223 */ /* 0x000fe20000000013 */
[----:B------:R-:W-:Y:S01]  /*6b50*/  FMUL R23, R47, R23 ;  /* 0x000000172f177220 */ /* 0x000fe20000400000 */
[C---:B------:R-:W-:Y:S01]  /*6b60*/  FFMA R0, R49.reuse, R65, R0 ;  /* 0x0000004131007223 */ /* 0x040fe20000000000 */
[C---:B------:R-:W-:Y:S01]  /*6b70*/  FFMA R2, R49.reuse, R67, R2 ;  /* 0x0000004331027223 */ /* 0x040fe20000000002 */
[--C-:B------:R-:W-:Y:S02]  /*6b80*/  HADD2.F32 R71, -RZ, R72.reuse.H0_H0 ;  /* 0x20000048ff477230 */ /* 0x100fe40000004100 */
[----:B------:R-:W-:Y:S01]  /*6b90*/  FFMA R3, R49, R66, R3 ;  /* 0x0000004231037223 */ /* 0x000fe20000000003 */
[----:B------:R-:W-:Y:S02]  /*6ba0*/  HADD2.F32 R72, -RZ, R72.H1_H1 ;  /* 0x30000048ff487230 */ /* 0x000fe40000004100 */
[----:B------:R-:W-:Y:S01]  /*6bb0*/  FMUL R22, R47, R26 ;  /* 0x0000001a2f167220 */ /* 0x000fe20000400000 */
        /* <DEDUP_REMOVED lines=18> */
[----:B------:R-:W-:Y:S01]  /*6ce0*/  F2FP.SATFINITE.E5M2.F32.PACK_AB_MERGE_C R94, R15, R14, RZ ;  /* 0x0000000e0f5e723e */ /* 0x000fe200048060ff */
[----:B------:R-:W-:Y:S01]  /*6cf0*/  FFMA R28, R49, R51, R28 ;  /* 0x00000033311c7223 */ /* 0x000fe2000000001c */
[----:B------:R-:W-:Y:S01]  /*6d00*/  F2FP.SATFINITE.E5M2.F32.PACK_AB_MERGE_C R95, R19, R18, RZ ;  /* 0x00000012135f723e */ /* 0x000fe200048060ff */
[C---:B------:R-:W-:Y:S01]  /*6d10*/  FFMA R29, R49.reuse, R48, R29 ;  /* 0x00000030311d7223 */ /* 0x040fe2000000001d */
[C---:B------:R-:W-:Y:S01]  /*6d20*/  FFMA R30, R49.reuse, R77, R30 ;  /* 0x0000004d311e7223 */ /* 0x040fe2000000001e */
[----:B------:R-:W-:Y:S01]  /*6d30*/  FFMA R35, R49, R50, R35 ;  /* 0x0000003231237223 */ /* 0x000fe20000000023 */
[----:B------:R-:W-:Y:S02]  /*6d40*/  F2FP.SATFINITE.E5M2.F32.PACK_AB_MERGE_C R94, R13, R12, R94 ;  /* 0x0000000c0d5e723e */ /* 0x000fe4000480605e */
[----:B------:R-:W-:Y:S02]  /*6d50*/  F2FP.SATFINITE.E5M2.F32.PACK_AB_MERGE_C R95, R17, R16, R95 ;  /* 0x00000010115f723e */ /* 0x000fe4000480605f */
[----:B------:R-:W-:Y:S02]  /*6d60*/  F2FP.SATFINITE.E5M2.F32.PACK_AB_MERGE_C R113, R23, R3, RZ ;  /* 0x000000031771723e */ /* 0x000fe400048060ff */
[----:B------:R-:W-:Y:S01]  /*6d70*/  F2FP.SATFINITE.E5M2.F32.PACK_AB_MERGE_C R114, R27, R22, RZ ;  /* 0x000000161b72723e */ /* 0x000fe200048060ff */
[----:B------:R1:W-:Y:S01]  /*6d80*/  STS.128 [R103+UR43+0x1400], R92 ;  /* 0x0014005c67007988 */ /* 0x0003e20008000c2b */
[----:B------:R-:W-:Y:S02]  /*6d90*/  F2FP.SATFINITE.E5M2.F32.PACK_AB_MERGE_C R116, R31, R26, RZ ;  /* 0x0000001a1f74723e */ /* 0x000fe400048060ff */
[----:B------:R-:W-:Y:S02]  /*6da0*/  F2FP.SATFINITE.E5M2.F32.PACK_AB_MERGE_C R117, R35, R30, RZ ;  /* 0x0000001e2375723e */ /* 0x000fe400048060ff */
[----:B------:R-:W-:Y:S02]  /*6db0*/  F2FP.SATFINITE.E5M2.F32.PACK_AB_MERGE_C R112, R2, R0, R113 ;  /* 0x000000000270723e */ /* 0x000fe40004806071 */
[----:B------:R-:W-:Y:S02]  /*6dc0*/  F2FP.SATFINITE.E5M2.F32.PACK_AB_MERGE_C R113, R21, R20, R114 ;  /* 0x000000141571723e */ /* 0x000fe40004806072 */
[----:B------:R-:W-:Y:S02]  /*6dd0*/  F2FP.SATFINITE.E5M2.F32.PACK_AB_MERGE_C R114, R25, R24, R116 ;  /* 0x000000181972723e */ /* 0x000fe40004806074 */
[----:B------:R-:W-:Y:S02]  /*6de0*/  F2FP.SATFINITE.E5M2.F32.PACK_AB_MERGE_C R115, R29, R28, R117 ;  /* 0x0000001c1d73723e */ /* 0x000fe40004806075 */
[----:B------:R-:W-:Y:S03]  /*6df0*/  IADD3 R116, PT, PT, R44, 0x1, RZ ;  /* 0x000000012c747810 */ /* 0x000fe60007ffe0ff */
[----:B------:R1:W-:Y:S01]  /*6e00*/  STS.128 [R102+0x1010], R112 ;  /* 0x0010107066007388 */ /* 0x0003e20000000c00 */
[----:B------:R-:W-:Y:S01]  /*6e10*/  @!PT LDS RZ, [RZ] ;  /* 0x00000000fffff984 */ /* 0x000fe20000000800 */
[----:B------:R-:W-:Y:S01]  /*6e20*/  @!PT LDS RZ, [RZ] ;  /* 0x00000000fffff984 */ /* 0x000fe20000000800 */
[----:B------:R-:W-:Y:S01]  /*6e30*/  @!PT LDS RZ, [RZ] ;  /* 0x00000000fffff984 */ /* 0x000fe20000000800 */
[----:B------:R-:W-:Y:S01]  /*6e40*/  @!PT LDS RZ, [RZ] ;  /* 0x00000000fffff984 */ /* 0x000fe20000000800 */
[----:B------:R3:W-:Y:S07]  /*6e50*/  MEMBAR.ALL.CTA ;  /* 0x0000000000007992 */ /* 0x0007ee0000008000 */
[----:B---3--:R-:W3:Y:S02]  /*6e60*/  FENCE.VIEW.ASYNC.S ;  /* 0x00000000000073c6 */ /* 0x008ee40000000000 */
[----:B---3--:R-:W-:Y:S06]  /*6e70*/  BAR.SYNC.DEFER_BLOCKING 0x1, 0x80 ;  /* 0x0042000000007b1d */ /* 0x008fec0000010000 */
[----:B------:R-:W-:Y:S05]  /*6e80*/  @P0 BRA `(.L_x_117) ;  /* 0x0000000000340947 */ /* 0x000fea0003800000 */
[----:B------:R-:W-:Y:S01]  /*6e90*/  UIADD3 UR12, UPT, UPT, UR43, 0x1400, URZ ;  /* 0x000014002b0c7890 */ /* 0x000fe2000fffe0ff */
[----:B------:R-:W-:Y:S01]  /*6ea0*/  R2UR UR9, R91 ;  /* 0x000000005b0972ca */ /* 0x000fe200000e0000 */
[----:B------:R-:W-:Y:S01]  /*6eb0*/  UIADD3 UR10, UP0, UPT, UR46, 0x680, URZ ;  /* 0x000006802e0a7890 */ /* 0x000fe2000ff1e0ff */
[----:B------:R-:W-:Y:S01]  /*6ec0*/  R2UR UR8, R97 ;  /* 0x00000000610872ca */ /* 0x000fe200000e0000 */
[----:B------:R-:W-:Y:S02]  /*6ed0*/  UMOV UR7, UR36 ;  /* 0x0000002400077c82 */ /* 0x000fe40008000000 */
[----:B------:R-:W-:Y:S01]  /*6ee0*/  IMAD.U32 R109, RZ, RZ, UR12 ;  /* 0x0000000cff6d7e24 */ /* 0x000fe2000f8e00ff */
[----:B------:R-:W-:Y:S04]  /*6ef0*/  UIADD3.X UR11, UPT, UPT, URZ, UR47, URZ, UP0, !UPT ;  /* 0x0000002fff0b7290 */ /* 0x000fe800087fe4ff */
[----:B------:R-:W-:Y:S03]  /*6f00*/  R2UR UR4, R109 ;  /* 0x000000006d0472ca */ /* 0x000fe600000e0000 */
[----:B------:R-:W-:Y:S02]  /*6f10*/  USHF.L.U32 UR5, UR9, 0x6, URZ ;  /* 0x0000000609057899 */ /* 0x000fe400080006ff */
[----:B------:R-:W-:Y:S09]  /*6f20*/  USHF.L.U32 UR6, UR8, 0x6, URZ ;  /* 0x0000000608067899 */ /* 0x000ff200080006ff */
[----:B------:R3:W-:Y:S01]  /*6f30*/  UTMASTG.3D [UR4], [UR10] ;  /* 0x000000040a0073b5 */ /* 0x0007e20008010000 */
[----:B------:R0:W-:Y:S01]  /*6f40*/  UTMACMDFLUSH ;  /* 0x00000000000079b7 */ /* 0x0001e20000000000 */
[----:B---3--:R-:W-:Y:S04]  /*6f50*/  DEPBAR.LE SB0, 0x0 ;  /* 0x000080000000791a */ /* 0x008fe80000000000 */
.L_x_117:
[----:B------:R-:W-:Y:S05]  /*6f60*/  BSYNC.RECONVERGENT B0 ;  /* 0x0000000000007941 */ /* 0x000fea0003800200 */
.L_x_116:
[----:B------:R-:W-:Y:S01]  /*6f70*/  BAR.SYNC.DEFER_BLOCKING 0x1, 0x80 ;  /* 0x0042000000007b1d */ /* 0x000fe20000010000 */
[----:B------:R-:W-:Y:S01]  /*6f80*/  ISETP.NE.AND P2, PT, R110, RZ, PT ;  /* 0x000000ff6e00720c */ /* 0x000fe20003f45270 */
[----:B------:R-:W-:Y:S01]  /*6f90*/  IMAD.IADD R91, R43, 0x1, R79 ;  /* 0x000000012b5b7824 */ /* 0x000fe200078e024f */
[----:B------:R-:W-:Y:S01]  /*6fa0*/  ISETP.NE.AND P0, PT, R111, 0x2, PT ;  /* 0x000000026f00780c */ /* 0x000fe20003f05270 */
[----:B------:R-:W-:Y:S01]  /*6fb0*/  IMAD.IADD R97, R45, 0x1, R90 ;  /* 0x000000012d617824 */ /* 0x000fe200078e025a */
[----:B------:R-:W-:Y:S02]  /*6fc0*/  ISETP.NE.AND P1, PT, R116, 0x4, PT ;  /* 0x000000047400780c */ /* 0x000fe40003f25270 */
[----:B------:R-:W-:Y:S02]  /*6fd0*/  SEL R0, RZ, 0x1, P0 ;  /* 0x00000001ff007807 */ /* 0x000fe40000000000 */
[----:B------:R-:W-:Y:S02]  /*6fe0*/  SEL R3, RZ, 0x1, P1 ;  /* 0x00000001ff037807 */ /* 0x000fe40000800000 */
[----:B------:R-:W-:Y:S02]  /*6ff0*/  LOP3.LUT R107, R107, R0, RZ, 0x3c, !PT ;  /* 0x000000006b6b7212 */ /* 0x000fe400078e3cff */
[----:B------:R-:W-:Y:S02]  /*7000*/  LOP3.LUT R108, R108, R3, RZ, 0x3c, !PT ;  /* 0x000000036c6c7212 */ /* 0x000fe400078e3cff */
[----:B------:R-:W-:Y:S02]  /*7010*/  @P2 R2UR UR36, R105 ;  /* 0x00000000692422ca */ /* 0x000fe400000e0000 */
[----:B------:R-:W-:Y:S02]  /*7020*/  SEL R111, R111, RZ, P0 ;  /* 0x000000ff6f6f7207 */ /* 0x000fe40000000000 */
[----:B------:R-:W-:Y:S01]  /*7030*/  SEL R44, R116, RZ, P1 ;  /* 0x000000ff742c7207 */ /* 0x000fe20000800000 */
[----:B------:R-:W-:Y:S10]  /*7040*/  @P2 BRA `(.L_x_118) ;  /* 0xffffffe400842947 */ /* 0x000ff4000383ffff */
[----:B------:R-:W-:Y:S05]  /*7050*/  EXIT ;  /* 0x000000000000794d */ /* 0x000fea0003800000 */
.L_x_20:
[----:B--2---:R2:W1:Y:S02]  /*7060*/  SYNCS.PHASECHK.TRANS64.TRYWAIT P0, [R3+URZ+0x240], R2 ;  /* 0x00024002030075a7 */ /* 0x00446400080011ff */
[----:B-1----:R-:W-:Y:S05]  /*7070*/  @!P0 NANOSLEEP.SYNCS 0x989680 ;  /* 0x009896800000895d */ /* 0x002fea0003900000 */
[----:B------:R-:W1:Y:S02]  /*7080*/  @!P0 SYNCS.PHASECHK.TRANS64 P0, [R3+URZ+0x240], R2 ;  /* 0x00024002030085a7 */ /* 0x000e6400080010ff */
[----:B-1----:R-:W-:Y:S05]  /*7090*/  @!P0 BRA `(.L_x_20) ;  /* 0xfffffffc00f08947 */ /* 0x002fea000383ffff */
[----:B------:R-:W-:Y:S05]  /*70a0*/  BRA `(.L_x_119) ;  /* 0xffffffa400f87947 */ /* 0x000fea000383ffff */
.L_x_23:
[----:B-1----:R-:W-:-:S07]  /*70b0*/  MOV R2, UR33 ;  /* 0x0000002100027c02 */ /* 0x002fce0008000f00 */
.L_x_120:
[----:B-1----:R1:W2:Y:S02]  /*70c0*/  SYNCS.PHASECHK.TRANS64.TRYWAIT P0, [R2+URZ+0xd8], R5 ;  /* 0x0000d805020075a7 */ /* 0x0022a400080011ff */
[----:B--2---:R-:W-:Y:S05]  /*70d0*/  @!P0 NANOSLEEP.SYNCS 0x989680 ;  /* 0x009896800000895d */ /* 0x004fea0003900000 */
[----:B------:R-:W2:Y:S02]  /*70e0*/  @!P0 SYNCS.PHASECHK.TRANS64 P0, [R2+URZ+0xd8], R5 ;  /* 0x0000d805020085a7 */ /* 0x000ea400080010ff */
[----:B--2---:R-:W-:Y:S05]  /*70f0*/  @!P0 BRA `(.L_x_120) ;  /* 0xfffffffc00f08947 */ /* 0x004fea000383ffff */
[----:B------:R-:W-:Y:S05]  /*7100*/  BRA `(.L_x_22) ;  /* 0xffffffa800487947 */ /* 0x000fea000383ffff */
.L_x_29:
[----:B-1----:R-:W-:-:S07]  /*7110*/  MOV R2, UR17 ;  /* 0x0000001100027c02 */ /* 0x002fce0008000f00 */
.L_x_121:
[----:B-1----:R1:W2:Y:S02]  /*7120*/  SYNCS.PHASECHK.TRANS64.TRYWAIT P0, [R2+URZ+0xd8], R5 ;  /* 0x0000d805020075a7 */ /* 0x0022a400080011ff */
[----:B--2---:R-:W-:Y:S05]  /*7130*/  @!P0 NANOSLEEP.SYNCS 0x989680 ;  /* 0x009896800000895d */ /* 0x004fea0003900000 */
[----:B------:R-:W2:Y:S02]  /*7140*/  @!P0 SYNCS.PHASECHK.TRANS64 P0, [R2+URZ+0xd8], R5 ;  /* 0x0000d805020085a7 */ /* 0x000ea400080010ff */
[----:B--2---:R-:W-:Y:S05]  /*7150*/  @!P0 BRA `(.L_x_121) ;  /* 0xfffffffc00f08947 */ /* 0x004fea000383ffff */
[----:B------:R-:W-:Y:S05]  /*7160*/  BRA `(.L_x_28) ;  /* 0xffffffa800ec7947 */ /* 0x000fea000383ffff */
.L_x_33:
[----:B-1----:R1:W2:Y:S02]  /*7170*/  SYNCS.PHASECHK.TRANS64.TRYWAIT P0, [R2+URZ+0x1d0], R3 ;  /* 0x0001d003020075a7 */ /* 0x0022a400080011ff */
[----:B--2---:R-:W-:Y:S05]  /*7180*/  @!P0 NANOSLEEP.SYNCS 0x989680 ;  /* 0x009896800000895d */ /* 0x004fea0003900000 */
[----:B------:R-:W2:Y:S02]  /*7190*/  @!P0 SYNCS.PHASECHK.TRANS64 P0, [R2+URZ+0x1d0], R3 ;  /* 0x0001d003020085a7 */ /* 0x000ea400080010ff */
[----:B--2---:R-:W-:Y:S05]  /*71a0*/  @!P0 BRA `(.L_x_33) ;  /* 0xfffffffc00f08947 */ /* 0x004fea000383ffff */
[----:B------:R-:W-:Y:S05]  /*71b0*/  BRA `(.L_x_122) ;  /* 0xffffffac00787947 */ /* 0x000fea000383ffff */
.L_x_37:
[----:B----4-:R-:W-:-:S07]  /*71c0*/  MOV R0, UR5 ;  /* 0x0000000500007c02 */ /* 0x010fce0008000f00 */
.L_x_123:
[----:B-1----:R1:W2:Y:S02]  /*71d0*/  SYNCS.PHASECHK.TRANS64.TRYWAIT P0, [R0+URZ], R3 ;  /* 0x00000003000075a7 */ /* 0x0022a400080011ff */
[----:B--2---:R-:W-:Y:S05]  /*71e0*/  @!P0 NANOSLEEP.SYNCS 0x989680 ;  /* 0x009896800000895d */ /* 0x004fea0003900000 */
[----:B------:R-:W2:Y:S02]  /*71f0*/  @!P0 SYNCS.PHASECHK.TRANS64 P0, [R0+URZ], R3 ;  /* 0x00000003000085a7 */ /* 0x000ea400080010ff */
[----:B--2---:R-:W-:Y:S05]  /*7200*/  @!P0 BRA `(.L_x_123) ;  /* 0xfffffffc00f08947 */ /* 0x004fea000383ffff */
[----:B------:R-:W-:Y:S05]  /*7210*/  BRA `(.L_x_124) ;  /* 0xffffffb000e87947 */ /* 0x000fea000383ffff */
.L_x_38:
[----:B----4-:R-:W-:-:S07]  /*7220*/  MOV R0, UR5 ;  /* 0x0000000500007c02 */ /* 0x010fce0008000f00 */
.L_x_125:
[----:B-1----:R1:W2:Y:S02]  /*7230*/  SYNCS.PHASECHK.TRANS64.TRYWAIT P0, [R0+URZ], R3 ;  /* 0x00000003000075a7 */ /* 0x0022a400080011ff */
[----:B--2---:R-:W-:Y:S05]  /*7240*/  @!P0 NANOSLEEP.SYNCS 0x989680 ;  /* 0x009896800000895d */ /* 0x004fea0003900000 */
[----:B------:R-:W2:Y:S02]  /*7250*/  @!P0 SYNCS.PHASECHK.TRANS64 P0, [R0+URZ], R3 ;  /* 0x00000003000085a7 */ /* 0x000ea400080010ff */
[----:B--2---:R-:W-:Y:S05]  /*7260*/  @!P0 BRA `(.L_x_125) ;  /* 0xfffffffc00f08947 */ /* 0x004fea000383ffff */
[----:B------:R-:W-:Y:S05]  /*7270*/  BRA `(.L_x_126) ;  /* 0xffffffb000f47947 */ /* 0x000fea000383ffff */
.L_x_39:
[----:B----4-:R-:W-:-:S07]  /*7280*/  MOV R0, UR5 ;  /* 0x0000000500007c02 */ /* 0x010fce0008000f00 */
.L_x_127:
[----:B-1----:R1:W2:Y:S02]  /*7290*/  SYNCS.PHASECHK.TRANS64.TRYWAIT P0, [R0+URZ], R3 ;  /* 0x00000003000075a7 */ /* 0x0022a400080011ff */
[----:B--2---:R-:W-:Y:S05]  /*72a0*/  @!P0 NANOSLEEP.SYNCS 0x989680 ;  /* 0x009896800000895d */ /* 0x004fea0003900000 */
[----:B------:R-:W2:Y:S02]  /*72b0*/  @!P0 SYNCS.PHASECHK.TRANS64 P0, [R0+URZ], R3 ;  /* 0x00000003000085a7 */ /* 0x000ea400080010ff */
[----:B--2---:R-:W-:Y:S05]  /*72c0*/  @!P0 BRA `(.L_x_127) ;  /* 0xfffffffc00f08947 */ /* 0x004fea000383ffff */
[----:B------:R-:W-:Y:S05]  /*72d0*/  BRA `(.L_x_128) ;  /* 0xffffffb400007947 */ /* 0x000fea000383ffff */
.L_x_40:
[----:B----4-:R-:W-:-:S07]  /*72e0*/  MOV R0, UR5 ;  /* 0x0000000500007c02 */ /* 0x010fce0008000f00 */
.L_x_129:
[----:B-1----:R1:W2:Y:S02]  /*72f0*/  SYNCS.PHASECHK.TRANS64.TRYWAIT P0, [R0+URZ], R3 ;  /* 0x00000003000075a7 */ /* 0x0022a400080011ff */
[----:B--2---:R-:W-:Y:S05]  /*7300*/  @!P0 NANOSLEEP.SYNCS 0x989680 ;  /* 0x009896800000895d */ /* 0x004fea0003900000 */
[----:B------:R-:W2:Y:S02]  /*7310*/  @!P0 SYNCS.PHASECHK.TRANS64 P0, [R0+URZ], R3 ;  /* 0x00000003000085a7 */ /* 0x000ea400080010ff */
[----:B--2---:R-:W-:Y:S05]  /*7320*/  @!P0 BRA `(.L_x_129) ;  /* 0xfffffffc00f08947 */ /* 0x004fea000383ffff */
[----:B------:R-:W-:Y:S05]  /*7330*/  BRA `(.L_x_130) ;  /* 0xffffffb4000c7947 */ /* 0x000fea000383ffff */
.L_x_41:
[----:B----4-:R-:W-:-:S07]  /*7340*/  MOV R0, UR5 ;  /* 0x0000000500007c02 */ /* 0x010fce0008000f00 */
.L_x_131:
[----:B-1----:R1:W2:Y:S02]  /*7350*/  SYNCS.PHASECHK.TRANS64.TRYWAIT P0, [R0+URZ], R3 ;  /* 0x00000003000075a7 */ /* 0x0022a400080011ff */
[----:B--2---:R-:W-:Y:S05]  /*7360*/  @!P0 NANOSLEEP.SYNCS 0x989680 ;  /* 0x009896800000895d */ /* 0x004fea0003900000 */
[----:B------:R-:W2:Y:S02]  /*7370*/  @!P0 SYNCS.PHASECHK.TRANS64 P0, [R0+URZ], R3 ;  /* 0x00000003000085a7 */ /* 0x000ea400080010ff */
[----:B--2---:R-:W-:Y:S05]  /*7380*/  @!P0 BRA `(.L_x_131) ;  /* 0xfffffffc00f08947 */ /* 0x004fea000383ffff */
[----:B------:R-:W-:Y:S05]  /*7390*/  BRA `(.L_x_132) ;  /* 0xffffffb400187947 */ /* 0x000fea000383ffff */
.L_x_42:
[----:B----4-:R-:W-:-:S07]  /*73a0*/  MOV R0, UR5 ;  /* 0x0000000500007c02 */ /* 0x010fce0008000f00 */
.L_x_133:
[----:B-1----:R1:W2:Y:S02]  /*73b0*/  SYNCS.PHASECHK.TRANS64.TRYWAIT P0, [R0+URZ], R3 ;  /* 0x00000003000075a7 */ /* 0x0022a400080011ff */
[----:B--2---:R-:W-:Y:S05]  /*73c0*/  @!P0 NANOSLEEP.SYNCS 0x989680 ;  /* 0x009896800000895d */ /* 0x004fea0003900000 */
[----:B------:R-:W2:Y:S02]  /*73d0*/  @!P0 SYNCS.PHASECHK.TRANS64 P0, [R0+URZ], R3 ;  /* 0x00000003000085a7 */ /* 0x000ea400080010ff */
[----:B--2---:R-:W-:Y:S05]  /*73e0*/  @!P0 BRA `(.L_x_133) ;  /* 0xfffffffc00f08947 */ /* 0x004fea000383ffff */
[----:B------:R-:W-:Y:S05]  /*73f0*/  BRA `(.L_x_134) ;  /* 0xffffffb400247947 */ /* 0x000fea000383ffff */
.L_x_43:
[----:B----4-:R-:W-:-:S07]  /*7400*/  MOV R0, UR5 ;  /* 0x0000000500007c02 */ /* 0x010fce0008000f00 */
.L_x_135:
[----:B-1----:R1:W2:Y:S02]  /*7410*/  SYNCS.PHASECHK.TRANS64.TRYWAIT P0, [R0+URZ], R3 ;  /* 0x00000003000075a7 */ /* 0x0022a400080011ff */
[----:B--2---:R-:W-:Y:S05]  /*7420*/  @!P0 NANOSLEEP.SYNCS 0x989680 ;  /* 0x009896800000895d */ /* 0x004fea0003900000 */
[----:B------:R-:W2:Y:S02]  /*7430*/  @!P0 SYNCS.PHASECHK.TRANS64 P0, [R0+URZ], R3 ;  /* 0x00000003000085a7 */ /* 0x000ea400080010ff */
[----:B--2---:R-:W-:Y:S05]  /*7440*/  @!P0 BRA `(.L_x_135) ;  /* 0xfffffffc00f08947 */ /* 0x004fea000383ffff */
[----:B------:R-:W-:Y:S05]  /*7450*/  BRA `(.L_x_136) ;  /* 0xffffffb400307947 */ /* 0x000fea000383ffff */
.L_x_44:
[----:B----4-:R-:W-:-:S07]  /*7460*/  MOV R0, UR5 ;  /* 0x0000000500007c02 */ /* 0x010fce0008000f00 */
.L_x_137:
[----:B-1----:R1:W2:Y:S02]  /*7470*/  SYNCS.PHASECHK.TRANS64.TRYWAIT P0, [R0+URZ], R3 ;  /* 0x00000003000075a7 */ /* 0x0022a400080011ff */
[----:B--2---:R-:W-:Y:S05]  /*7480*/  @!P0 NANOSLEEP.SYNCS 0x989680 ;  /* 0x009896800000895d */ /* 0x004fea0003900000 */
[----:B------:R-:W2:Y:S02]  /*7490*/  @!P0 SYNCS.PHASECHK.TRANS64 P0, [R0+URZ], R3 ;  /* 0x00000003000085a7 */ /* 0x000ea400080010ff */
[----:B--2---:R-:W-:Y:S05]  /*74a0*/  @!P0 BRA `(.L_x_137) ;  /* 0xfffffffc00f08947 */ /* 0x004fea000383ffff */
[----:B------:R-:W-:Y:S05]  /*74b0*/  BRA `(.L_x_138) ;  /* 0xffffffb4003c7947 */ /* 0x000fea000383ffff */
.L_x_45:
[----:B----4-:R-:W-:-:S07]  /*74c0*/  MOV R0, UR5 ;  /* 0x0000000500007c02 */ /* 0x010fce0008000f00 */
.L_x_139:
[----:B-1----:R1:W2:Y:S02]  /*74d0*/  SYNCS.PHASECHK.TRANS64.TRYWAIT P0, [R0+URZ], R3 ;  /* 0x00000003000075a7 */ /* 0x0022a400080011ff */
[----:B--2---:R-:W-:Y:S05]  /*74e0*/  @!P0 NANOSLEEP.SYNCS 0x989680 ;  /* 0x009896800000895d */ /* 0x004fea0003900000 */
[----:B------:R-:W2:Y:S02]  /*74f0*/  @!P0 SYNCS.PHASECHK.TRANS64 P0, [R0+URZ], R3 ;  /* 0x00000003000085a7 */ /* 0x000ea400080010ff */
[----:B--2---:R-:W-:Y:S05]  /*7500*/  @!P0 BRA `(.L_x_139) ;  /* 0xfffffffc00f08947 */ /* 0x004fea000383ffff */
[----:B------:R-:W-:Y:S05]  /*7510*/  BRA `(.L_x_140) ;  /* 0xffffffb400487947 */ /* 0x000fea000383ffff */
.L_x_46:
[----:B----4-:R-:W-:-:S07]  /*7520*/  MOV R0, UR5 ;  /* 0x0000000500007c02 */ /* 0x010fce0008000f00 */
.L_x_141:
[----:B-1----:R1:W2:Y:S02]  /*7530*/  SYNCS.PHASECHK.TRANS64.TRYWAIT P0, [R0+URZ], R3 ;  /* 0x00000003000075a7 */ /* 0x0022a400080011ff */
[----:B--2---:R-:W-:Y:S05]  /*7540*/  @!P0 NANOSLEEP.SYNCS 0x989680 ;  /* 0x009896800000895d */ /* 0x004fea0003900000 */
[----:B------:R-:W2:Y:S02]  /*7550*/  @!P0 SYNCS.PHASECHK.TRANS64 P0, [R0+URZ], R3 ;  /* 0x00000003000085a7 */ /* 0x000ea400080010ff */
[----:B--2---:R-:W-:Y:S05]  /*7560*/  @!P0 BRA `(.L_x_141) ;  /* 0xfffffffc00f08947 */ /* 0x004fea000383ffff */
[----:B------:R-:W-:Y:S05]  /*7570*/  BRA `(.L_x_142) ;  /* 0xffffffb400547947 */ /* 0x000fea000383ffff */
.L_x_47:
[----:B----4-:R-:W-:-:S07]  /*7580*/  MOV R0, UR5 ;  /* 0x0000000500007c02 */ /* 0x010fce0008000f00 */
.L_x_143:
[----:B-1----:R1:W2:Y:S02]  /*7590*/  SYNCS.PHASECHK.TRANS64.TRYWAIT P0, [R0+URZ], R3 ;  /* 0x00000003000075a7 */ /* 0x0022a400080011ff */
[----:B--2---:R-:W-:Y:S05]  /*75a0*/  @!P0 NANOSLEEP.SYNCS 0x989680 ;  /* 0x009896800000895d */ /* 0x004fea0003900000 */
[----:B------:R-:W2:Y:S02]  /*75b0*/  @!P0 SYNCS.PHASECHK.TRANS64 P0, [R0+URZ], R3 ;  /* 0x00000003000085a7 */ /* 0x000ea400080010ff */
[----:B--2---:R-:W-:Y:S05]  /*75c0*/  @!P0 BRA `(.L_x_143) ;  /* 0xfffffffc00f08947 */ /* 0x004fea000383ffff */
[----:B------:R-:W-:Y:S05]  /*75d0*/  BRA `(.L_x_144) ;  /* 0xffffffb400607947 */ /* 0x000fea000383ffff */
.L_x_48:
[----:B----4-:R-:W-:-:S07]  /*75e0*/  MOV R0, UR5 ;  /* 0x0000000500007c02 */ /* 0x010fce0008000f00 */
.L_x_145:
[----:B-1----:R1:W2:Y:S02]  /*75f0*/  SYNCS.PHASECHK.TRANS64.TRYWAIT P0, [R0+URZ], R3 ;  /* 0x00000003000075a7 */ /* 0x0022a400080011ff */
[----:B--2---:R-:W-:Y:S05]  /*7600*/  @!P0 NANOSLEEP.SYNCS 0x989680 ;  /* 0x009896800000895d */ /* 0x004fea0003900000 */
[----:B------:R-:W2:Y:S02]  /*7610*/  @!P0 SYNCS.PHASECHK.TRANS64 P0, [R0+URZ], R3 ;  /* 0x00000003000085a7 */ /* 0x000ea400080010ff */
[----:B--2---:R-:W-:Y:S05]  /*7620*/  @!P0 BRA `(.L_x_145) ;  /* 0xfffffffc00f08947 */ /* 0x004fea000383ffff */
[----:B------:R-:W-:Y:S05]  /*7630*/  BRA `(.L_x_146) ;  /* 0xffffffb4006c7947 */ /* 0x000fea000383ffff */
.L_x_49:
[----:B----4-:R-:W-:-:S07]  /*7640*/  MOV R0, UR5 ;  /* 0x0000000500007c02 */ /* 0x010fce0008000f00 */
.L_x_147:
[----:B-1----:R1:W2:Y:S02]  /*7650*/  SYNCS.PHASECHK.TRANS64.TRYWAIT P0, [R0+URZ], R3 ;  /* 0x00000003000075a7 */ /* 0x0022a400080011ff */
[----:B--2---:R-:W-:Y:S05]  /*7660*/  @!P0 NANOSLEEP.SYNCS 0x989680 ;  /* 0x009896800000895d */ /* 0x004fea0003900000 */
[----:B------:R-:W2:Y:S02]  /*7670*/  @!P0 SYNCS.PHASECHK.TRANS64 P0, [R0+URZ], R3 ;  /* 0x00000003000085a7 */ /* 0x000ea400080010ff */
[----:B--2---:R-:W-:Y:S05]  /*7680*/  @!P0 BRA `(.L_x_147) ;  /* 0xfffffffc00f08947 */ /* 0x004fea000383ffff */
[----:B------:R-:W-:Y:S05]  /*7690*/  BRA `(.L_x_148) ;  /* 0xffffffb400787947 */ /* 0x000fea000383ffff */
.L_x_50:
[----:B----4-:R-:W-:-:S07]  /*76a0*/  MOV R0, UR5 ;  /* 0x0000000500007c02 */ /* 0x010fce0008000f00 */
.L_x_149:
[----:B-1----:R1:W2:Y:S02]  /*76b0*/  SYNCS.PHASECHK.TRANS64.TRYWAIT P0, [R0+URZ], R3 ;  /* 0x00000003000075a7 */ /* 0x0022a400080011ff */
[----:B--2---:R-:W-:Y:S05]  /*76c0*/  @!P0 NANOSLEEP.SYNCS 0x989680 ;  /* 0x009896800000895d */ /* 0x004fea0003900000 */
[----:B------:R-:W2:Y:S02]  /*76d0*/  @!P0 SYNCS.PHASECHK.TRANS64 P0, [R0+URZ], R3 ;  /* 0x00000003000085a7 */ /* 0x000ea400080010ff */
[----:B--2---:R-:W-:Y:S05]  /*76e0*/  @!P0 BRA `(.L_x_149) ;  /* 0xfffffffc00f08947 */ /* 0x004fea000383ffff */
[----:B------:R-:W-:Y:S05]  /*76f0*/  BRA `(.L_x_150) ;  /* 0xffffffb400847947 */ /* 0x000fea000383ffff */
.L_x_51:
[----:B----4-:R-:W-:-:S07]  /*7700*/  MOV R0, UR5 ;  /* 0x0000000500007c02 */ /* 0x010fce0008000f00 */
.L_x_151:
[----:B-1----:R1:W2:Y:S02]  /*7710*/  SYNCS.PHASECHK.TRANS64.TRYWAIT P0, [R0+URZ], R3 ;  /* 0x00000003000075a7 */ /* 0x0022a400080011ff */
[----:B--2---:R-:W-:Y:S05]  /*7720*/  @!P0 NANOSLEEP.SYNCS 0x989680 ;  /* 0x009896800000895d */ /* 0x004fea0003900000 */
[----:B------:R-:W2:Y:S02]  /*7730*/  @!P0 SYNCS.PHASECHK.TRANS64 P0, [R0+URZ], R3 ;  /* 0x00000003000085a7 */ /* 0x000ea400080010ff */
[----:B--2---:R-:W-:Y:S05]  /*7740*/  @!P0 BRA `(.L_x_151) ;  /* 0xfffffffc00f08947 */ /* 0x004fea000383ffff */
[----:B------:R-:W-:Y:S05]  /*7750*/  BRA `(.L_x_152) ;  /* 0xffffffb400907947 */ /* 0x000fea000383ffff */
.L_x_52:
[----:B----4-:R-:W-:-:S07]  /*7760*/  MOV R0, UR5 ;  /* 0x0000000500007c02 */ /* 0x010fce0008000f00 */
.L_x_153:
[----:B-1----:R1:W2:Y:S02]  /*7770*/  SYNCS.PHASECHK.TRANS64.TRYWAIT P0, [R0+URZ], R3 ;  /* 0x00000003000075a7 */ /* 0x0022a400080011ff */
[----:B--2---:R-:W-:Y:S05]  /*7780*/  @!P0 NANOSLEEP.SYNCS 0x989680 ;  /* 0x009896800000895d */ /* 0x004fea0003900000 */
[----:B------:R-:W2:Y:S02]  /*7790*/  @!P0 SYNCS.PHASECHK.TRANS64 P0, [R0+URZ], R3 ;  /* 0x00000003000085a7 */ /* 0x000ea400080010ff */
[----:B--2---:R-:W-:Y:S05]  /*77a0*/  @!P0 BRA `(.L_x_153) ;  /* 0xfffffffc00f08947 */ /* 0x004fea000383ffff */
[----:B------:R-:W-:Y:S05]  /*77b0*/  BRA `(.L_x_154) ;  /* 0xffffffb4009c7947 */ /* 0x000fea000383ffff */
.L_x_53:
[----:B----4-:R-:W-:-:S07]  /*77c0*/  MOV R0, UR5 ;  /* 0x0000000500007c02 */ /* 0x010fce0008000f00 */
.L_x_155:
[----:B-1----:R1:W2:Y:S02]  /*77d0*/  SYNCS.PHASECHK.TRANS64.TRYWAIT P0, [R0+URZ], R3 ;  /* 0x00000003000075a7 */ /* 0x0022a400080011ff */
[----:B--2---:R-:W-:Y:S05]  /*77e0*/  @!P0 NANOSLEEP.SYNCS 0x989680 ;  /* 0x009896800000895d */ /* 0x004fea0003900000 */
[----:B------:R-:W2:Y:S02]  /*77f0*/  @!P0 SYNCS.PHASECHK.TRANS64 P0, [R0+URZ], R3 ;  /* 0x00000003000085a7 */ /* 0x000ea400080010ff */
[----:B--2---:R-:W-:Y:S05]  /*7800*/  @!P0 BRA `(.L_x_155) ;  /* 0xfffffffc00f08947 */ /* 0x004fea000383ffff */
[----:B------:R-:W-:Y:S05]  /*7810*/  BRA `(.L_x_156) ;  /* 0xffffffb400a87947 */ /* 0x000fea000383ffff */
.L_x_54:
[----:B----4-:R-:W-:-:S07]  /*7820*/  MOV R0, UR5 ;  /* 0x0000000500007c02 */ /* 0x010fce0008000f00 */
.L_x_157:
[----:B-1----:R1:W2:Y:S02]  /*7830*/  SYNCS.PHASECHK.TRANS64.TRYWAIT P0, [R0+URZ], R3 ;  /* 0x00000003000075a7 */ /* 0x0022a400080011ff */
[----:B--2---:R-:W-:Y:S05]  /*7840*/  @!P0 NANOSLEEP.SYNCS 0x989680 ;  /* 0x009896800000895d */ /* 0x004fea0003900000 */
[----:B------:R-:W2:Y:S02]  /*7850*/  @!P0 SYNCS.PHASECHK.TRANS64 P0, [R0+URZ], R3 ;  /* 0x00000003000085a7 */ /* 0x000ea400080010ff */
[----:B--2---:R-:W-:Y:S05]  /*7860*/  @!P0 BRA `(.L_x_157) ;  /* 0xfffffffc00f08947 */ /* 0x004fea000383ffff */
[----:B------:R-:W-:Y:S05]  /*7870*/  BRA `(.L_x_158) ;  /* 0xffffffb400b47947 */ /* 0x000fea000383ffff */
.L_x_55:
[----:B----4-:R-:W-:-:S07]  /*7880*/  MOV R0, UR5 ;  /* 0x0000000500007c02 */ /* 0x010fce0008000f00 */
.L_x_159:
[----:B-1----:R1:W2:Y:S02]  /*7890*/  SYNCS.PHASECHK.TRANS64.TRYWAIT P0, [R0+URZ], R3 ;  /* 0x00000003000075a7 */ /* 0x0022a400080011ff */
[----:B--2---:R-:W-:Y:S05]  /*78a0*/  @!P0 NANOSLEEP.SYNCS 0x989680 ;  /* 0x009896800000895d */ /* 0x004fea0003900000 */
[----:B------:R-:W2:Y:S02]  /*78b0*/  @!P0 SYNCS.PHASECHK.TRANS64 P0, [R0+URZ], R3 ;  /* 0x00000003000085a7 */ /* 0x000ea400080010ff */
[----:B--2---:R-:W-:Y:S05]  /*78c0*/  @!P0 BRA `(.L_x_159) ;  /* 0xfffffffc00f08947 */ /* 0x004fea000383ffff */
[----:B------:R-:W-:Y:S05]  /*78d0*/  BRA `(.L_x_160) ;  /* 0xffffffb400c07947 */ /* 0x000fea000383ffff */
.L_x_56:
[----:B----4-:R-:W-:-:S07]  /*78e0*/  MOV R0, UR5 ;  /* 0x0000000500007c02 */ /* 0x010fce0008000f00 */
.L_x_161:
[----:B-1----:R1:W2:Y:S02]  /*78f0*/  SYNCS.PHASECHK.TRANS64.TRYWAIT P0, [R0+URZ], R3 ;  /* 0x00000003000075a7 */ /* 0x0022a400080011ff */
[----:B--2---:R-:W-:Y:S05]  /*7900*/  @!P0 NANOSLEEP.SYNCS 0x989680 ;  /* 0x009896800000895d */ /* 0x004fea0003900000 */
[----:B------:R-:W2:Y:S02]  /*7910*/  @!P0 SYNCS.PHASECHK.TRANS64 P0, [R0+URZ], R3 ;  /* 0x00000003000085a7 */ /* 0x000ea400080010ff */
[----:B--2---:R-:W-:Y:S05]  /*7920*/  @!P0 BRA `(.L_x_161) ;  /* 0xfffffffc00f08947 */ /* 0x004fea000383ffff */
[----:B------:R-:W-:Y:S05]  /*7930*/  BRA `(.L_x_162) ;  /* 0xffffffb400cc7947 */ /* 0x000fea000383ffff */
.L_x_57:
[----:B----4-:R-:W-:-:S07]  /*7940*/  MOV R0, UR5 ;  /* 0x0000000500007c02 */ /* 0x010fce0008000f00 */
.L_x_163:
[----:B-1----:R1:W2:Y:S02]  /*7950*/  SYNCS.PHASECHK.TRANS64.TRYWAIT P0, [R0+URZ], R3 ;  /* 0x00000003000075a7 */ /* 0x0022a400080011ff */
[----:B--2---:R-:W-:Y:S05]  /*7960*/  @!P0 NANOSLEEP.SYNCS 0x989680 ;  /* 0x009896800000895d */ /* 0x004fea0003900000 */
[----:B------:R-:W2:Y:S02]  /*7970*/  @!P0 SYNCS.PHASECHK.TRANS64 P0, [R0+URZ], R3 ;  /* 0x00000003000085a7 */ /* 0x000ea400080010ff */
[----:B--2---:R-:W-:Y:S05]  /*7980*/  @!P0 BRA `(.L_x_163) ;  /* 0xfffffffc00f08947 */ /* 0x004fea000383ffff */
[----:B------:R-:W-:Y:S05]  /*7990*/  BRA `(.L_x_164) ;  /* 0xffffffb400d87947 */ /* 0x000fea000383ffff */
.L_x_58:
[----:B----4-:R-:W-:-:S07]  /*79a0*/  MOV R0, UR5 ;  /* 0x0000000500007c02 */ /* 0x010fce0008000f00 */
.L_x_165:
[----:B-1----:R1:W2:Y:S02]  /*79b0*/  SYNCS.PHASECHK.TRANS64.TRYWAIT P0, [R0+URZ], R3 ;  /* 0x00000003000075a7 */ /* 0x0022a400080011ff */
[----:B--2---:R-:W-:Y:S05]  /*79c0*/  @!P0 NANOSLEEP.SYNCS 0x989680 ;  /* 0x009896800000895d */ /* 0x004fea0003900000 */
[----:B------:R-:W2:Y:S02]  /*79d0*/  @!P0 SYNCS.PHASECHK.TRANS64 P0, [R0+URZ], R3 ;  /* 0x00000003000085a7 */ /* 0x000ea400080010ff */
[----:B--2---:R-:W-:Y:S05]  /*79e0*/  @!P0 BRA `(.L_x_165) ;  /* 0xfffffffc00f08947 */ /* 0x004fea000383ffff */
[----:B------:R-:W-:Y:S05]  /*79f0*/  BRA `(.L_x_166) ;  /* 0xffffffb400e47947 */ /* 0x000fea000383ffff */
.L_x_59:
[----:B----4-:R-:W-:-:S07]  /*7a00*/  MOV R0, UR5 ;  /* 0x0000000500007c02 */ /* 0x010fce0008000f00 */
.L_x_167:
[----:B-1----:R1:W2:Y:S02]  /*7a10*/  SYNCS.PHASECHK.TRANS64.TRYWAIT P0, [R0+URZ], R3 ;  /* 0x00000003000075a7 */ /* 0x0022a400080011ff */
[----:B--2---:R-:W-:Y:S05]  /*7a20*/  @!P0 NANOSLEEP.SYNCS 0x989680 ;  /* 0x009896800000895d */ /* 0x004fea0003900000 */
[----:B------:R-:W2:Y:S02]  /*7a30*/  @!P0 SYNCS.PHASECHK.TRANS64 P0, [R0+URZ], R3 ;  /* 0x00000003000085a7 */ /* 0x000ea400080010ff */
[----:B--2---:R-:W-:Y:S05]  /*7a40*/  @!P0 BRA `(.L_x_167) ;  /* 0xfffffffc00f08947 */ /* 0x004fea000383ffff */
[----:B------:R-:W-:Y:S05]  /*7a50*/  BRA `(.L_x_168) ;  /* 0xffffffb400f07947 */ /* 0x000fea000383ffff */
.L_x_60:
[----:B----4-:R-:W-:-:S07]  /*7a60*/  MOV R0, UR5 ;  /* 0x0000000500007c02 */ /* 0x010fce0008000f00 */
.L_x_169:
[----:B-1----:R1:W2:Y:S02]  /*7a70*/  SYNCS.PHASECHK.TRANS64.TRYWAIT P0, [R0+URZ], R3 ;  /* 0x00000003000075a7 */ /* 0x0022a400080011ff */
[----:B--2---:R-:W-:Y:S05]  /*7a80*/  @!P0 NANOSLEEP.SYNCS 0x989680 ;  /* 0x009896800000895d */ /* 0x004fea0003900000 */
[----:B------:R-:W2:Y:S02]  /*7a90*/  @!P0 SYNCS.PHASECHK.TRANS64 P0, [R0+URZ], R3 ;  /* 0x00000003000085a7 */ /* 0x000ea400080010ff */
[----:B--2---:R-:W-:Y:S05]  /*7aa0*/  @!P0 BRA `(.L_x_169) ;  /* 0xfffffffc00f08947 */ /* 0x004fea000383ffff */
[----:B------:R-:W-:Y:S05]  /*7ab0*/  BRA `(.L_x_170) ;  /* 0xffffffb400fc7947 */ /* 0x000fea000383ffff */
.L_x_61:
[----:B----4-:R-:W-:-:S07]  /*7ac0*/  MOV R0, UR5 ;  /* 0x0000000500007c02 */ /* 0x010fce0008000f00 */
.L_x_171:
[----:B-1----:R1:W2:Y:S02]  /*7ad0*/  SYNCS.PHASECHK.TRANS64.TRYWAIT P0, [R0+URZ], R3 ;  /* 0x00000003000075a7 */ /* 0x0022a400080011ff */
[----:B--2---:R-:W-:Y:S05]  /*7ae0*/  @!P0 NANOSLEEP.SYNCS 0x989680 ;  /* 0x009896800000895d */ /* 0x004fea0003900000 */
[----:B------:R-:W2:Y:S02]  /*7af0*/  @!P0 SYNCS.PHASECHK.TRANS64 P0, [R0+URZ], R3 ;  /* 0x00000003000085a7 */ /* 0x000ea400080010ff */
[----:B--2---:R-:W-:Y:S05]  /*7b00*/  @!P0 BRA `(.L_x_171) ;  /* 0xfffffffc00f08947 */ /* 0x004fea000383ffff */
[----:B------:R-:W-:Y:S05]  /*7b10*/  BRA `(.L_x_172) ;  /* 0xffffffb800087947 */ /* 0x000fea000383ffff */
.L_x_62:
[----:B----4-:R-:W-:-:S07]  /*7b20*/  MOV R0, UR5 ;  /* 0x0000000500007c02 */ /* 0x010fce0008000f00 */
.L_x_173:
[----:B-1----:R1:W2:Y:S02]  /*7b30*/  SYNCS.PHASECHK.TRANS64.TRYWAIT P0, [R0+URZ], R3 ;  /* 0x00000003000075a7 */ /* 0x0022a400080011ff */
[----:B--2---:R-:W-:Y:S05]  /*7b40*/  @!P0 NANOSLEEP.SYNCS 0x989680 ;  /* 0x009896800000895d */ /* 0x004fea0003900000 */
[----:B------:R-:W2:Y:S02]  /*7b50*/  @!P0 SYNCS.PHASECHK.TRANS64 P0, [R0+URZ], R3 ;  /* 0x00000003000085a7 */ /* 0x000ea400080010ff */
[----:B--2---:R-:W-:Y:S05]  /*7b60*/  @!P0 BRA `(.L_x_173) ;  /* 0xfffffffc00f08947 */ /* 0x004fea000383ffff */
[----:B------:R-:W-:Y:S05]  /*7b70*/  BRA `(.L_x_174) ;  /* 0xffffffb800147947 */ /* 0x000fea000383ffff */
.L_x_65:
[----:B-1----:R1:W2:Y:S02]  /*7b80*/  SYNCS.PHASECHK.TRANS64.TRYWAIT P0, [R0+URZ+0x230], R5 ;  /* 0x00023005000075a7 */ /* 0x0022a400080011ff */
[----:B--2---:R-:W-:Y:S05]  /*7b90*/  @!P0 NANOSLEEP.SYNCS 0x989680 ;  /* 0x009896800000895d */ /* 0x004fea0003900000 */
[----:B------:R-:W2:Y:S02]  /*7ba0*/  @!P0 SYNCS.PHASECHK.TRANS64 P0, [R0+URZ+0x230], R5 ;  /* 0x00023005000085a7 */ /* 0x000ea400080010ff */
[----:B--2---:R-:W-:Y:S05]  /*7bb0*/  @!P0 BRA `(.L_x_65) ;  /* 0xfffffffc00f08947 */ /* 0x004fea000383ffff */
[----:B------:R-:W-:Y:S05]  /*7bc0*/  BRA `(.L_x_175) ;  /* 0xffffffb800707947 */ /* 0x000fea000383ffff */
.L_x_66:
[----:B------:R-:W-:-:S07]  /*7bd0*/  MOV R0, UR5 ;  /* 0x0000000500007c02 */ /* 0x000fce0008000f00 */
.L_x_176:
[----:B-1----:R1:W2:Y:S02]  /*7be0*/  SYNCS.PHASECHK.TRANS64.TRYWAIT P0, [R0+URZ+0x1e0], R5 ;  /* 0x0001e005000075a7 */ /* 0x0022a400080011ff */
[----:B--2---:R-:W-:Y:S05]  /*7bf0*/  @!P0 NANOSLEEP.SYNCS 0x989680 ;  /* 0x009896800000895d */ /* 0x004fea0003900000 */
[----:B------:R-:W2:Y:S02]  /*7c00*/  @!P0 SYNCS.PHASECHK.TRANS64 P0, [R0+URZ+0x1e0], R5 ;  /* 0x0001e005000085a7 */ /* 0x000ea400080010ff */
[----:B--2---:R-:W-:Y:S05]  /*7c10*/  @!P0 BRA `(.L_x_176) ;  /* 0xfffffffc00f08947 */ /* 0x004fea000383ffff */
[----:B------:R-:W-:Y:S05]  /*7c20*/  BRA `(.L_x_177) ;  /* 0xffffffb800807947 */ /* 0x000fea000383ffff */
.L_x_67:
[----:B-1----:R1:W2:Y:S02]  /*7c30*/  SYNCS.PHASECHK.TRANS64.TRYWAIT P1, [R0+URZ+0x1d0], R5 ;  /* 0x0001d005000075a7 */ /* 0x0022a400080211ff */
[----:B--2---:R-:W-:Y:S05]  /*7c40*/  @!P1 NANOSLEEP.SYNCS 0x989680 ;  /* 0x009896800000995d */ /* 0x004fea0003900000 */
[----:B------:R-:W2:Y:S02]  /*7c50*/  @!P1 SYNCS.PHASECHK.TRANS64 P1, [R0+URZ+0x1d0], R5 ;  /* 0x0001d005000095a7 */ /* 0x000ea400080210ff */
[----:B--2---:R-:W-:Y:S05]  /*7c60*/  @!P1 BRA `(.L_x_67) ;  /* 0xfffffffc00f09947 */ /* 0x004fea000383ffff */
[----:B------:R-:W-:Y:S05]  /*7c70*/  BRA `(.L_x_178) ;  /* 0xffffffb800b07947 */ /* 0x000fea000383ffff */
.L_x_70:
[----:B------:R-:W-:-:S07]  /*7c80*/  MOV R0, UR5 ;  /* 0x0000000500007c02 */ /* 0x000fce0008000f00 */
.L_x_179:
[----:B-1----:R1:W2:Y:S02]  /*7c90*/  SYNCS.PHASECHK.TRANS64.TRYWAIT P0, [R0+URZ+0x1e0], R3 ;  /* 0x0001e003000075a7 */ /* 0x0022a400080011ff */
[----:B--2---:R-:W-:Y:S05]  /*7ca0*/  @!P0 NANOSLEEP.SYNCS 0x989680 ;  /* 0x009896800000895d */ /* 0x004fea0003900000 */
[----:B------:R-:W2:Y:S02]  /*7cb0*/  @!P0 SYNCS.PHASECHK.TRANS64 P0, [R0+URZ+0x1e0], R3 ;  /* 0x0001e003000085a7 */ /* 0x000ea400080010ff */
[----:B--2---:R-:W-:Y:S05]  /*7cc0*/  @!P0 BRA `(.L_x_179) ;  /* 0xfffffffc00f08947 */ /* 0x004fea000383ffff */
[----:B------:R-:W-:Y:S05]  /*7cd0*/  BRA `(.L_x_69) ;  /* 0xffffffbc00047947 */ /* 0x000fea000383ffff */
.L_x_77:
[----:B-1----:R1:W2:Y:S02]  /*7ce0*/  SYNCS.PHASECHK.TRANS64.TRYWAIT P1, [R0+URZ+0x1d0], R5 ;  /* 0x0001d005000075a7 */ /* 0x0022a400080211ff */
[----:B--2---:R-:W-:Y:S05]  /*7cf0*/  @!P1 NANOSLEEP.SYNCS 0x989680 ;  /* 0x009896800000995d */ /* 0x004fea0003900000 */
[----:B------:R-:W2:Y:S02]  /*7d00*/  @!P1 SYNCS.PHASECHK.TRANS64 P1, [R0+URZ+0x1d0], R5 ;  /* 0x0001d005000095a7 */ /* 0x000ea400080210ff */
[----:B--2---:R-:W-:Y:S05]  /*7d10*/  @!P1 BRA `(.L_x_77) ;  /* 0xfffffffc00f09947 */ /* 0x004fea000383ffff */
[----:B------:R-:W-:Y:S05]  /*7d20*/  BRA `(.L_x_180) ;  /* 0xffffffc0005c7947 */ /* 0x000fea000383ffff */
.L_x_78:
[----:B------:R-:W-:-:S07]  /*7d30*/  MOV R3, UR8 ;  /* 0x0000000800037c02 */ /* 0x000fce0008000f00 */
.L_x_181:
[----:B-1----:R1:W2:Y:S02]  /*7d40*/  SYNCS.PHASECHK.TRANS64.TRYWAIT P0, [R3+URZ+0x210], R0 ;  /* 0x00021000030075a7 */ /* 0x0022a400080011ff */
[----:B--2---:R-:W-:Y:S05]  /*7d50*/  @!P0 NANOSLEEP.SYNCS 0x989680 ;  /* 0x009896800000895d */ /* 0x004fea0003900000 */
[----:B------:R-:W2:Y:S02]  /*7d60*/  @!P0 SYNCS.PHASECHK.TRANS64 P0, [R3+URZ+0x210], R0 ;  /* 0x00021000030085a7 */ /* 0x000ea400080010ff */
[----:B--2---:R-:W-:Y:S05]  /*7d70*/  @!P0 BRA `(.L_x_181) ;  /* 0xfffffffc00f08947 */ /* 0x004fea000383ffff */
[----:B------:R-:W-:Y:S05]  /*7d80*/  BRA `(.L_x_182) ;  /* 0xffffffc000ac7947 */ /* 0x000fea000383ffff */
.L_x_81:
[----:B------:R-:W-:Y:S07]  /*7d90*/  MOV R0, UR7 ;  /* 0x0000000700007c02 */ /* 0x000fee0008000f00 */
.L_x_183:
[----:B-1----:R1:W2:Y:S02]  /*7da0*/  SYNCS.PHASECHK.TRANS64.TRYWAIT P0, [R0+URZ], R3 ;  /* 0x00000003000075a7 */ /* 0x0022a400080011ff */
[----:B--2---:R-:W-:Y:S05]  /*7db0*/  @!P0 NANOSLEEP.SYNCS 0x989680 ;  /* 0x009896800000895d */ /* 0x004fea0003900000 */
[----:B------:R-:W2:Y:S02]  /*7dc0*/  @!P0 SYNCS.PHASECHK.TRANS64 P0, [R0+URZ], R3 ;  /* 0x00000003000085a7 */ /* 0x000ea400080010ff */
[----:B--2---:R-:W-:Y:S05]  /*7dd0*/  @!P0 BRA `(.L_x_183) ;  /* 0xfffffffc00f08947 */ /* 0x004fea000383ffff */
[----:B------:R-:W-:Y:S05]  /*7de0*/  BRA `(.L_x_80) ;  /* 0xffffffc000c87947 */ /* 0x000fea000383ffff */
.L_x_84:
[----:B------:R-:W-:-:S07]  /*7df0*/  MOV R0, UR5 ;  /* 0x0000000500007c02 */ /* 0x000fce0008000f00 */
.L_x_184:
[----:B--2---:R2:W3:Y:S02]  /*7e00*/  SYNCS.PHASECHK.TRANS64.TRYWAIT P0, [R0+URZ], R3 ;  /* 0x00000003000075a7 */ /* 0x0044e400080011ff */
[----:B---3--:R-:W-:Y:S05]  /*7e10*/  @!P0 NANOSLEEP.SYNCS 0x989680 ;  /* 0x009896800000895d */ /* 0x008fea0003900000 */
[----:B------:R-:W3:Y:S02]  /*7e20*/  @!P0 SYNCS.PHASECHK.TRANS64 P0, [R0+URZ], R3 ;  /* 0x00000003000085a7 */ /* 0x000ee400080010ff */
[----:B---3--:R-:W-:Y:S05]  /*7e30*/  @!P0 BRA `(.L_x_184) ;  /* 0xfffffffc00f08947 */ /* 0x008fea000383ffff */
[----:B------:R-:W-:Y:S05]  /*7e40*/  BRA `(.L_x_185) ;  /* 0xffffffc4007c7947 */ /* 0x000fea000383ffff */
.L_x_85:
[----:B------:R-:W-:-:S07]  /*7e50*/  MOV R0, UR5 ;  /* 0x0000000500007c02 */ /* 0x000fce0008000f00 */
.L_x_186:
[----:B-1----:R1:W2:Y:S02]  /*7e60*/  SYNCS.PHASECHK.TRANS64.TRYWAIT P0, [R0+URZ], R3 ;  /* 0x00000003000075a7 */ /* 0x0022a400080011ff */
[----:B--2---:R-:W-:Y:S05]  /*7e70*/  @!P0 NANOSLEEP.SYNCS 0x989680 ;  /* 0x009896800000895d */ /* 0x004fea0003900000 */
[----:B------:R-:W2:Y:S02]  /*7e80*/  @!P0 SYNCS.PHASECHK.TRANS64 P0, [R0+URZ], R3 ;  /* 0x00000003000085a7 */ /* 0x000ea400080010ff */
[----:B--2---:R-:W-:Y:S05]  /*7e90*/  @!P0 BRA `(.L_x_186) ;  /* 0xfffffffc00f08947 */ /* 0x004fea000383ffff */
[----:B------:R-:W-:Y:S05]  /*7ea0*/  BRA `(.L_x_187) ;  /* 0xffffffc400887947 */ /* 0x000fea000383ffff */
.L_x_86:
[----:B------:R-:W-:-:S07]  /*7eb0*/  MOV R0, UR5 ;  /* 0x0000000500007c02 */ /* 0x000fce0008000f00 */
.L_x_188:
[----:B-1----:R1:W2:Y:S02]  /*7ec0*/  SYNCS.PHASECHK.TRANS64.TRYWAIT P0, [R0+URZ], R3 ;  /* 0x00000003000075a7 */ /* 0x0022a400080011ff */
[----:B--2---:R-:W-:Y:S05]  /*7ed0*/  @!P0 NANOSLEEP.SYNCS 0x989680 ;  /* 0x009896800000895d */ /* 0x004fea0003900000 */
[----:B------:R-:W2:Y:S02]  /*7ee0*/  @!P0 SYNCS.PHASECHK.TRANS64 P0, [R0+URZ], R3 ;  /* 0x00000003000085a7 */ /* 0x000ea400080010ff */
[----:B--2---:R-:W-:Y:S05]  /*7ef0*/  @!P0 BRA `(.L_x_188) ;  /* 0xfffffffc00f08947 */ /* 0x004fea000383ffff */
[----:B------:R-:W-:Y:S05]  /*7f00*/  BRA `(.L_x_189) ;  /* 0xffffffc400947947 */ /* 0x000fea000383ffff */
.L_x_87:
[----:B------:R-:W-:-:S07]  /*7f10*/  MOV R0, UR7 ;  /* 0x0000000700007c02 */ /* 0x000fce0008000f00 */
.L_x_190:
[----:B-1----:R1:W2:Y:S02]  /*7f20*/  SYNCS.PHASECHK.TRANS64.TRYWAIT P0, [R0+URZ], R3 ;  /* 0x00000003000075a7 */ /* 0x0022a400080011ff */
[----:B--2---:R-:W-:Y:S05]  /*7f30*/  @!P0 NANOSLEEP.SYNCS 0x989680 ;  /* 0x009896800000895d */ /* 0x004fea0003900000 */
[----:B------:R-:W2:Y:S02]  /*7f40*/  @!P0 SYNCS.PHASECHK.TRANS64 P0, [R0+URZ], R3 ;  /* 0x00000003000085a7 */ /* 0x000ea400080010ff */
[----:B--2---:R-:W-:Y:S05]  /*7f50*/  @!P0 BRA `(.L_x_190) ;  /* 0xfffffffc00f08947 */ /* 0x004fea000383ffff */
[----:B------:R-:W-:Y:S05]  /*7f60*/  BRA `(.L_x_191) ;  /* 0xffffffc400a07947 */ /* 0x000fea000383ffff */
.L_x_92:
[----:B---3--:R3:W1:Y:S02]  /*7f70*/  SYNCS.PHASECHK.TRANS64.TRYWAIT P0, [R0+URZ+0x1d0], R3 ;  /* 0x0001d003000075a7 */ /* 0x00866400080011ff */
[----:B-1----:R-:W-:Y:S05]  /*7f80*/  @!P0 NANOSLEEP.SYNCS 0x989680 ;  /* 0x009896800000895d */ /* 0x002fea0003900000 */
[----:B------:R-:W1:Y:S02]  /*7f90*/  @!P0 SYNCS.PHASECHK.TRANS64 P0, [R0+URZ+0x1d0], R3 ;  /* 0x0001d003000085a7 */ /* 0x000e6400080010ff */
[----:B-1----:R-:W-:Y:S05]  /*7fa0*/  @!P0 BRA `(.L_x_92) ;  /* 0xfffffffc00f08947 */ /* 0x002fea000383ffff */
[----:B------:R-:W-:Y:S05]  /*7fb0*/  BRA `(.L_x_192) ;  /* 0xffffffc8009c7947 */ /* 0x000fea000383ffff */
.L_x_95:
[----:B------:R-:W-:Y:S07]  /*7fc0*/  MOV R0, UR6 ;  /* 0x0000000600007c02 */ /* 0x000fee0008000f00 */
.L_x_193:
[----:B-1----:R1:W3:Y:S02]  /*7fd0*/  SYNCS.PHASECHK.TRANS64.TRYWAIT P0, [R0+URZ+0x1c8], R3 ;  /* 0x0001c803000075a7 */ /* 0x0022e400080011ff */
[----:B---3--:R-:W-:Y:S05]  /*7fe0*/  @!P0 NANOSLEEP.SYNCS 0x989680 ;  /* 0x009896800000895d */ /* 0x008fea0003900000 */
[----:B------:R-:W3:Y:S02]  /*7ff0*/  @!P0 SYNCS.PHASECHK.TRANS64 P0, [R0+URZ+0x1c8], R3 ;  /* 0x0001c803000085a7 */ /* 0x000ee400080010ff */
[----:B---3--:R-:W-:Y:S05]  /*8000*/  @!P0 BRA `(.L_x_193) ;  /* 0xfffffffc00f08947 */ /* 0x008fea000383ffff */
[----:B------:R-:W-:Y:S05]  /*8010*/  BRA `(.L_x_94) ;  /* 0xffffffcc00887947 */ /* 0x000fea000383ffff */
.L_x_98:
[----:B------:R-:W-:Y:S07]  /*8020*/  MOV R3, UR6 ;  /* 0x0000000600037c02 */ /* 0x000fee0008000f00 */
.L_x_194:
[----:B-1----:R1:W2:Y:S02]  /*8030*/  SYNCS.PHASECHK.TRANS64.TRYWAIT P2, [R3+URZ+0x1b8], R26 ;  /* 0x0001b81a030075a7 */ /* 0x0022a400080411ff */
[----:B--2---:R-:W-:Y:S05]  /*8040*/  @!P2 NANOSLEEP.SYNCS 0x989680 ;  /* 0x009896800000a95d */ /* 0x004fea0003900000 */
[----:B------:R-:W2:Y:S02]  /*8050*/  @!P2 SYNCS.PHASECHK.TRANS64 P2, [R3+URZ+0x1b8], R26 ;  /* 0x0001b81a0300a5a7 */ /* 0x000ea400080410ff */
[----:B--2---:R-:W-:Y:S05]  /*8060*/  @!P2 BRA `(.L_x_194) ;  /* 0xfffffffc00f0a947 */ /* 0x004fea000383ffff */
[----:B------:R-:W-:Y:S05]  /*8070*/  BRA `(.L_x_195) ;  /* 0xffffffd0001c7947 */ /* 0x000fea000383ffff */
.L_x_101:
[----:B--2---:R2:W4:Y:S02]  /*8080*/  SYNCS.PHASECHK.TRANS64.TRYWAIT P0, [R0+URZ+0x1d0], R3 ;  /* 0x0001d003000075a7 */ /* 0x00452400080011ff */
[----:B----4-:R-:W-:Y:S05]  /*8090*/  @!P0 NANOSLEEP.SYNCS 0x989680 ;  /* 0x009896800000895d */ /* 0x010fea0003900000 */
[----:B------:R-:W4:Y:S02]  /*80a0*/  @!P0 SYNCS.PHASECHK.TRANS64 P0, [R0+URZ+0x1d0], R3 ;  /* 0x0001d003000085a7 */ /* 0x000f2400080010ff */
[----:B----4-:R-:W-:Y:S05]  /*80b0*/  @!P0 BRA `(.L_x_101) ;  /* 0xfffffffc00f08947 */ /* 0x010fea000383ffff */
[----:B------:R-:W-:Y:S05]  /*80c0*/  BRA `(.L_x_196) ;  /* 0xffffffd400787947 */ /* 0x000fea000383ffff */
.L_x_112:
[----:B-1----:R-:W-:Y:S04]  /*80d0*/  MOV R0, UR43 ;  /* 0x0000002b00007c02 */ /* 0x002fe80008000f00 */
[----:B------:R1:W2:Y:S03]  /*80e0*/  SYNCS.PHASECHK.TRANS64.TRYWAIT P1, [R0+URZ+0x1b0], R3 ;  /* 0x0001b003000075a7 */ /* 0x0002a600080211ff */
[----:B--2---:R-:W-:Y:S05]  /*80f0*/  @!P1 NANOSLEEP.SYNCS 0x989680 ;  /* 0x009896800000995d */ /* 0x004fea0003900000 */
[----:B------:R-:W2:Y:S02]  /*8100*/  @!P1 SYNCS.PHASECHK.TRANS64 P1, [R0+URZ+0x1b0], R3 ;  /* 0x0001b003000095a7 */ /* 0x000ea400080210ff */
[----:B--2---:R-:W-:Y:S05]  /*8110*/  @!P1 BRA `(.L_x_112) ;  /* 0xfffffffc00ec9947 */ /* 0x004fea000383ffff */
[----:B------:R-:W-:Y:S05]  /*8120*/  BRA `(.L_x_111) ;  /* 0xffffffe0006c7947 */ /* 0x000fea000383ffff */
.L_x_114:
[----:B-1----:R1:W4:Y:S02]  /*8130*/  SYNCS.PHASECHK.TRANS64.TRYWAIT P1, [R92+URZ+0x1f0], R7 ;  /* 0x0001f0075c0075a7 */ /* 0x00232400080211ff */
[----:B----4-:R-:W-:Y:S05]  /*8140*/  @!P1 NANOSLEEP.SYNCS 0x989680 ;  /* 0x009896800000995d */ /* 0x010fea0003900000 */
[----:B------:R-:W4:Y:S02]  /*8150*/  @!P1 SYNCS.PHASECHK.TRANS64 P1, [R92+URZ+0x1f0], R7 ;  /* 0x0001f0075c0095a7 */ /* 0x000f2400080210ff */
[----:B----4-:R-:W-:Y:S05]  /*8160*/  @!P1 BRA `(.L_x_114) ;  /* 0xfffffffc00f09947 */ /* 0x010fea000383ffff */
[----:B------:R-:W-:Y:S05]  /*8170*/  BRA `(.L_x_113) ;  /* 0xffffffe000a87947 */ /* 0x000fea000383ffff */
        .weak           $__internal_0_$__cuda_sm10x_tcgen05_guardrail_trap_col_being_dealloced_not_returned_by_alloc
        .type           $__internal_0_$__cuda_sm10x_tcgen05_guardrail_trap_col_being_dealloced_not_returned_by_alloc,@function
        .size           $__internal_0_$__cuda_sm10x_tcgen05_guardrail_trap_col_being_dealloced_not_returned_by_alloc,($__internal_1_$__cuda_sm10x_tcgen05_guardrail_trap_phase_invalid_during_alloc - $__internal_0_$__cuda_sm10x_tcgen05_guardrail_trap_col_being_dealloced_not_returned_by_alloc)
$__internal_0_$__cuda_sm10x_tcgen05_guardrail_trap_col_being_dealloced_not_returned_by_alloc:
[----:B------:R-:W-:Y:S05]  /*8180*/  BPT.TRAP 0x1 ;  /* 0x000000040000795c */ /* 0x000fea0000300000 */
[----:B------:R-:W-:-:S04]  /*8190*/  HFMA2 R3, -RZ, RZ, 0, 0 ;  /* 0x00000000ff037431 */ /* 0x000fc800000001ff */
[----:B------:R-:W-:Y:S05]  /*81a0*/  RET.REL.NODEC R2 `(_ZN7cutlass13device_kernelINS_4gemm6kernel13GemmUniversalIN4cute5tupleIJiiiiEEENS1_10collective13CollectiveMmaINS1_35MainloopSm100TmaUmmaWarpSpecializedILi27ELi2ELi4ENS5_IJNS4_1CILi1EEESB_SB_EEEEENS5_IJNSA_ILi64EEESE_SE_EEENS_12float_e5m2_tENS5_IJSB_llEEENS_12float_e4m3_tESH_NS4_8TiledMMAINS4_8MMA_AtomIJNS4_10MMA_TraitsINS4_19SM100_MMA_F8F6F4_SSEJSG_SI_fSE_SE_NS4_17integral_constantINS4_4UMMA5MajorELSP_1EEESQ_NSN_INSO_7ScaleInELSR_0EEESS_EEEEEENS4_6LayoutISC_NS5_IJNSA_ILi0EEESW_SW_EEEEENS5_IJNS4_10UnderscoreESZ_SZ_EEEEENS4_13SM90_TMA_LOADENS4_14ComposedLayoutINS4_7SwizzleILi2ELi4ELi3EEENS4_18smem_ptr_flag_bitsILi8EEENSV_INS5_IJSE_NSA_ILi8EEEEEENS5_IJSB_SE_EEEEEEEvNS4_8identityES12_S1C_vS1D_EENS_8epilogue10collective18CollectiveEpilogueINS1F_23Sm100TmaWarpSpecializedILi1ELi1ELi32ELb0ELb0EEEJSF_NS5_IJNSV_ISE_SB_EES1K_EEESG_NS5_IJlSB_lEEESG_S1M_NS1F_6fusion15FusionCallbacksIS1J_NS1N_17LinearCombinationISG_fSG_fLNS_15FloatRoundStyleE2EEESF_S1L_JEEENS4_5SM1004TMEM4LOAD26SM100_TMEM_LOAD_16dp32b32xES12_NS13_IS15_S17_NSV_INS5_IJS18_SE_EEENS5_IJSE_SB_EEEEEEENS4_39AutoVectorizingCopyWithAssumedAlignmentILi128EEENS4_14SM90_TMA_STOREES20_S22_S22_EEEvvEEEEvNT_6ParamsE) ;  /* 0xffffff7c02947950 */ /* 0x000fea0003c3ffff */
        .weak           $__internal_1_$__cuda_sm10x_tcgen05_guardrail_trap_phase_invalid_during_alloc
        .type           $__internal_1_$__cuda_sm10x_tcgen05_guardrail_trap_phase_invalid_during_alloc,@function
        .size           $__internal_1_$__cuda_sm10x_tcgen05_guardrail_trap_phase_invalid_during_alloc,($__internal_2_$__cuda_sm10x_tcgen05_guardrail_trap_unallocated_columns_being_dealloced - $__internal_1_$__cuda_sm10x_tcgen05_guardrail_trap_phase_invalid_during_alloc)
$__internal_1_$__cuda_sm10x_tcgen05_guardrail_trap_phase_invalid_during_alloc:
[----:B------:R-:W-:Y:S05]  /*81b0*/  BPT.TRAP 0x1 ;  /* 0x000000040000795c */ /* 0x000fea0000300000 */
[----:B------:R-:W-:-:S04]  /*81c0*/  MOV R3, 0x0 ;  /* 0x0000000000037802 */ /* 0x000fc80000000f00 */
[----:B------:R-:W-:Y:S05]  /*81d0*/  RET.REL.NODEC R2 `(_ZN7cutlass13device_kernelINS_4gemm6kernel13GemmUniversalIN4cute5tupleIJiiiiEEENS1_10collective13CollectiveMmaINS1_35MainloopSm100TmaUmmaWarpSpecializedILi27ELi2ELi4ENS5_IJNS4_1CILi1EEESB_SB_EEEEENS5_IJNSA_ILi64EEESE_SE_EEENS_12float_e5m2_tENS5_IJSB_llEEENS_12float_e4m3_tESH_NS4_8TiledMMAINS4_8MMA_AtomIJNS4_10MMA_TraitsINS4_19SM100_MMA_F8F6F4_SSEJSG_SI_fSE_SE_NS4_17integral_constantINS4_4UMMA5MajorELSP_1EEESQ_NSN_INSO_7ScaleInELSR_0EEESS_EEEEEENS4_6LayoutISC_NS5_IJNSA_ILi0EEESW_SW_EEEEENS5_IJNS4_10UnderscoreESZ_SZ_EEEEENS4_13SM90_TMA_LOADENS4_14ComposedLayoutINS4_7SwizzleILi2ELi4ELi3EEENS4_18smem_ptr_flag_bitsILi8EEENSV_INS5_IJSE_NSA_ILi8EEEEEENS5_IJSB_SE_EEEEEEEvNS4_8identityES12_S1C_vS1D_EENS_8epilogue10collective18CollectiveEpilogueINS1F_23Sm100TmaWarpSpecializedILi1ELi1ELi32ELb0ELb0EEEJSF_NS5_IJNSV_ISE_SB_EES1K_EEESG_NS5_IJlSB_lEEESG_S1M_NS1F_6fusion15FusionCallbacksIS1J_NS1N_17LinearCombinationISG_fSG_fLNS_15FloatRoundStyleE2EEESF_S1L_JEEENS4_5SM1004TMEM4LOAD26SM100_TMEM_LOAD_16dp32b32xES12_NS13_IS15_S17_NSV_INS5_IJS18_SE_EEENS5_IJSE_SB_EEEEEEENS4_39AutoVectorizingCopyWithAssumedAlignmentILi128EEENS4_14SM90_TMA_STOREES20_S22_S22_EEEvvEEEEvNT_6ParamsE) ;  /* 0xffffff7c02887950 */ /* 0x000fea0003c3ffff */
        .weak           $__internal_2_$__cuda_sm10x_tcgen05_guardrail_trap_unallocated_columns_being_dealloced
        .type           $__internal_2_$__cuda_sm10x_tcgen05_guardrail_trap_unallocated_columns_being_dealloced,@function
        .size           $__internal_2_$__cuda_sm10x_tcgen05_guardrail_trap_unallocated_columns_being_dealloced,(.L_x_198 - $__internal_2_$__cuda_sm10x_tcgen05_guardrail_trap_unallocated_columns_being_dealloced)
$__internal_2_$__cuda_sm10x_tcgen05_guardrail_trap_unallocated_columns_being_dealloced:
[----:B------:R-:W-:Y:S05]  /*81e0*/  BPT.TRAP 0x1 ;  /* 0x000000040000795c */ /* 0x000fea0000300000 */
[----:B------:R-:W-:-:S04]  /*81f0*/  HFMA2 R3, -RZ, RZ, 0, 0 ;  /* 0x00000000ff037431 */ /* 0x000fc800000001ff */
[----:B------:R-:W-:Y:S05]  /*8200*/  RET.REL.NODEC R2 `(_ZN7cutlass13device_kernelINS_4gemm6kernel13GemmUniversalIN4cute5tupleIJiiiiEEENS1_10collective13CollectiveMmaINS1_35MainloopSm100TmaUmmaWarpSpecializedILi27ELi2ELi4ENS5_IJNS4_1CILi1EEESB_SB_EEEEENS5_IJNSA_ILi64EEESE_SE_EEENS_12float_e5m2_tENS5_IJSB_llEEENS_12float_e4m3_tESH_NS4_8TiledMMAINS4_8MMA_AtomIJNS4_10MMA_TraitsINS4_19SM100_MMA_F8F6F4_SSEJSG_SI_fSE_SE_NS4_17integral_constantINS4_4UMMA5MajorELSP_1EEESQ_NSN_INSO_7ScaleInELSR_0EEESS_EEEEEENS4_6LayoutISC_NS5_IJNSA_ILi0EEESW_SW_EEEEENS5_IJNS4_10UnderscoreESZ_SZ_EEEEENS4_13SM90_TMA_LOADENS4_14ComposedLayoutINS4_7SwizzleILi2ELi4ELi3EEENS4_18smem_ptr_flag_bitsILi8EEENSV_INS5_IJSE_NSA_ILi8EEEEEENS5_IJSB_SE_EEEEEEEvNS4_8identityES12_S1C_vS1D_EENS_8epilogue10collective18CollectiveEpilogueINS1F_23Sm100TmaWarpSpecializedILi1ELi1ELi32ELb0ELb0EEEJSF_NS5_IJNSV_ISE_SB_EES1K_EEESG_NS5_IJlSB_lEEESG_S1M_NS1F_6fusion15FusionCallbacksIS1J_NS1N_17LinearCombinationISG_fSG_fLNS_15FloatRoundStyleE2EEESF_S1L_JEEENS4_5SM1004TMEM4LOAD26SM100_TMEM_LOAD_16dp32b32xES12_NS13_IS15_S17_NSV_INS5_IJS18_SE_EEENS5_IJSE_SB_EEEEEEENS4_39AutoVectorizingCopyWithAssumedAlignmentILi128EEENS4_14SM90_TMA_STOREES20_S22_S22_EEEvvEEEEvNT_6ParamsE) ;  /* 0xffffff7c027c7950 */ /* 0x000fea0003c3ffff */
.L_x_197:
[----:B------:R-:W-:-:S00]  /*8210*/  BRA `(.L_x_197) ;  /* 0xfffffffc00fc7947 */ /* 0x000fc0000383ffff */
[----:B------:R-:W-:-:S00]  /*8220*/  NOP ;  /* 0x0000000000007918 */ /* 0x000fc00000000000 */
        /* <DEDUP_REMOVED lines=13> */
.L_x_198:


//--------------------- .nv.global.init           --------------------------
	.section	.nv.global.init,"aw",@progbits
.nv.global.init:
	.type		$str$27,@object
	.size		$str$27,($str$28 - $str$27)
$str$27:
        /*0000*/ 	.byte	0x28, 0x61, 0x64, 0x64, 0x72, 0x65, 0x73, 0x73, 0x20, 0x26, 0x20, 0x6d, 0x61, 0x73, 0x6b, 0x29
        /*0010*/ 	.byte	0x20, 0x3d, 0x3d, 0x20, 0x30, 0x00
	.type		$str$28,@object
	.size		$str$28,($str$26 - $str$28)
$str$28:
        /*0016*/ 	.byte	0x2f, 0x74, 0x6d, 0x70, 0x2f, 0x63, 0x75, 0x74, 0x6c, 0x61, 0x73, 0x73, 0x5f, 0x73, 0x77, 0x65
        /*0026*/ 	.byte	0x65, 0x70, 0x5f, 0x73, 0x72, 0x63, 0x2f, 0x69, 0x6e, 0x63, 0x6c, 0x75, 0x64, 0x65, 0x2f, 0x63
        /*0036*/ 	.byte	0x75, 0x74, 0x65, 0x2f, 0x70, 0x6f, 0x69, 0x6e, 0x74, 0x65, 0x72, 0x5f, 0x66, 0x6c, 0x61, 0x67
        /*0046*/ 	.byte	0x67, 0x65, 0x64, 0x2e, 0x68, 0x70, 0x70, 0x00
	.type		$str$26,@object
	.size		$str$26,($str$25 - $str$26)
$str$26:
        /*004e*/ 	.byte	0x2f, 0x74, 0x6d, 0x70, 0x2f, 0x63, 0x75, 0x74, 0x6c, 0x61, 0x73, 0x73, 0x5f, 0x73, 0x77, 0x65
        /*005e*/ 	.byte	0x65, 0x70, 0x5f, 0x73, 0x72, 0x63, 0x2f, 0x69, 0x6e, 0x63, 0x6c, 0x75, 0x64, 0x65, 0x2f, 0x63
        /*006e*/ 	.byte	0x75, 0x74, 0x65, 0x2f, 0x61, 0x74, 0x6f, 0x6d, 0x2f, 0x63, 0x6f, 0x70, 0x79, 0x5f, 0x74, 0x72
        /*007e*/ 	.byte	0x61, 0x69, 0x74, 0x73, 0x5f, 0x73, 0x6d, 0x31, 0x30, 0x30, 0x2e, 0x68, 0x70, 0x70, 0x00
	.type		$str$25,@object
	.size		$str$25,(__unnamed_1 - $str$25)
$str$25:
        /*008d*/ 	.byte	0x28, 0x28, 0x75, 0x69, 0x6e, 0x74, 0x33, 0x32, 0x5f, 0x74, 0x28, 0x74, 0x68, 0x72, 0x65, 0x61
        /*009d*/ 	.byte	0x64, 0x49, 0x64, 0x78, 0x2e, 0x78, 0x29, 0x20, 0x2f, 0x20, 0x33, 0x32, 0x29, 0x20, 0x25, 0x20
        /*00ad*/ 	.byte	0x34, 0x29, 0x20, 0x3d, 0x3d, 0x20, 0x28, 0x28, 0x28, 0x74, 0x6d, 0x65, 0x6d, 0x5f, 0x61, 0x64
        /*00bd*/ 	.byte	0x64, 0x72, 0x20, 0x3e, 0x3e, 0x20, 0x31, 0x36, 0x29, 0x20, 0x2f, 0x20, 0x33, 0x32, 0x29, 0x20
        /*00cd*/ 	.byte	0x25, 0x20, 0x34, 0x29, 0x00
	.type		__unnamed_1,@object
	.size		__unnamed_1,(__unnamed_2 - __unnamed_1)
__unnamed_1:
        /*00d2*/ 	.byte	0x61, 0x75, 0x74, 0x6f, 0x20, 0x63, 0x75, 0x74, 0x65, 0x3a, 0x3a, 0x61, 0x73, 0x5f, 0x70, 0x6f
        /* <DEDUP_REMOVED lines=24> */
        /*0262*/ 	.byte	0x3c, 0x34, 0x30, 0x39, 0x36, 0x3e, 0x3e, 0x3e, 0x3e, 0x5d, 0x00
	.type		__unnamed_2,@object
	.size		__unnamed_2,(.L_2 - __unnamed_2)
__unnamed_2:
        /* <DEDUP_REMOVED lines=40> */
        /*04ed*/ 	.byte	0x74, 0x65, 0x3a, 0x3a, 0x43, 0x3c, 0x30, 0x3e, 0x3e, 0x3e, 0x3e, 0x5d, 0x00
.L_2:


//--------------------- .nv.shared._ZN7cutlass13device_kernelINS_4gemm6kernel13GemmUniversalIN4cute5tupleIJiiiiEEENS1_10collective13CollectiveMmaINS1_35MainloopSm100TmaUmmaWarpSpecializedILi27ELi2ELi4ENS5_IJNS4_1CILi1EEESB_SB_EEEEENS5_IJNSA_ILi64EEESE_SE_EEENS_12float_e5m2_tENS5_IJSB_llEEENS_12float_e4m3_tESH_NS4_8TiledMMAINS4_8MMA_AtomIJNS4_10MMA_TraitsINS4_19SM100_MMA_F8F6F4_SSEJSG_SI_fSE_SE_NS4_17integral_constantINS4_4UMMA5MajorELSP_1EEESQ_NSN_INSO_7ScaleInELSR_0EEESS_EEEEEENS4_6LayoutISC_NS5_IJNSA_ILi0EEESW_SW_EEEEENS5_IJNS4_10UnderscoreESZ_SZ_EEEEENS4_13SM90_TMA_LOADENS4_14ComposedLayoutINS4_7SwizzleILi2ELi4ELi3EEENS4_18smem_ptr_flag_bitsILi8EEENSV_INS5_IJSE_NSA_ILi8EEEEEENS5_IJSB_SE_EEEEEEEvNS4_8identityES12_S1C_vS1D_EENS_8epilogue10collective18CollectiveEpilogueINS1F_23Sm100TmaWarpSpecializedILi1ELi1ELi32ELb0ELb0EEEJSF_NS5_IJNSV_ISE_SB_EES1K_EEESG_NS5_IJlSB_lEEESG_S1M_NS1F_6fusion15FusionCallbacksIS1J_NS1N_17LinearCombinationISG_fSG_fLNS_15FloatRoundStyleE2EEESF_S1L_JEEENS4_5SM1004TMEM4LOAD26SM100_TMEM_LOAD_16dp32b32xES12_NS13_IS15_S17_NSV_INS5_IJS18_SE_EEENS5_IJSE_SB_EEEEEEENS4_39AutoVectorizingCopyWithAssumedAlignmentILi128EEENS4_14SM90_TMA_STOREES20_S22_S22_EEEvvEEEEvNT_6ParamsE --------------------------
	.section	.nv.shared._ZN7cutlass13device_kernelINS_4gemm6kernel13GemmUniversalIN4cute5tupleIJiiiiEEENS1_10collective13CollectiveMmaINS1_35MainloopSm100TmaUmmaWarpSpecializedILi27ELi2ELi4ENS5_IJNS4_1CILi1EEESB_SB_EEEEENS5_IJNSA_ILi64EEESE_SE_EEENS_12float_e5m2_tENS5_IJSB_llEEENS_12float_e4m3_tESH_NS4_8TiledMMAINS4_8MMA_AtomIJNS4_10MMA_TraitsINS4_19SM100_MMA_F8F6F4_SSEJSG_SI_fSE_SE_NS4_17integral_constantINS4_4UMMA5MajorELSP_1EEESQ_NSN_INSO_7ScaleInELSR_0EEESS_EEEEEENS4_6LayoutISC_NS5_IJNSA_ILi0EEESW_SW_EEEEENS5_IJNS4_10UnderscoreESZ_SZ_EEEEENS4_13SM90_TMA_LOADENS4_14ComposedLayoutINS4_7SwizzleILi2ELi4ELi3EEENS4_18smem_ptr_flag_bitsILi8EEENSV_INS5_IJSE_NSA_ILi8EEEEEENS5_IJSB_SE_EEEEEEEvNS4_8identityES12_S1C_vS1D_EENS_8epilogue10collective18CollectiveEpilogueINS1F_23Sm100TmaWarpSpecializedILi1ELi1ELi32ELb0ELb0EEEJSF_NS5_IJNSV_ISE_SB_EES1K_EEESG_NS5_IJlSB_lEEESG_S1M_NS1F_6fusion15FusionCallbacksIS1J_NS1N_17LinearCombinationISG_fSG_fLNS_15FloatRoundStyleE2EEESF_S1L_JEEENS4_5SM1004TMEM4LOAD26SM100_TMEM_LOAD_16dp32b32xES12_NS13_IS15_S17_NSV_INS5_IJS18_SE_EEENS5_IJSE_SB_EEEEEEENS4_39AutoVectorizingCopyWithAssumedAlignmentILi128EEENS4_14SM90_TMA_STOREES20_S22_S22_EEEvvEEEEvNT_6ParamsE,"aw",@nobits
	.sectionflags	@""
	.align	16
	.zero		1024


//--------------------- .nv.shared.reserved.0     --------------------------
	.section	.nv.shared.reserved.0,"aw",@nobits
	.weak		__nv_reservedSMEM_offset_0_alias
	.size		__nv_reservedSMEM_offset_0_alias, 0, 64
	.other		__nv_reservedSMEM_offset_0_alias,@"STO_CUDA_RESERVED_SHARED STV_DEFAULT"
__nv_reservedSMEM_offset_0_alias:
	.zero		0
.nv.shared.reserved.0:
	.zero		64
	.weak		__nv_reservedSMEM_tcgen05_partition
	.type		__nv_reservedSMEM_tcgen05_partition,@object
	.size		__nv_reservedSMEM_tcgen05_partition,(.L_0 - __nv_reservedSMEM_tcgen05_partition)
__nv_reservedSMEM_tcgen05_partition:
	.zero		32
.L_0:


//--------------------- .nv.global                --------------------------
	.section	.nv.global,"aw",@nobits
.nv.global:
	.type		_ZN40_INTERNAL_e8ac0d51_4_k_cu_8bde6b83_251984cute1_E,@object
	.size		_ZN40_INTERNAL_e8ac0d51_4_k_cu_8bde6b83_251984cute1_E,(_ZN40_INTERNAL_e8ac0d51_4_k_cu_8bde6b83_251984cuda3std3__45__cpo6cbeginE - _ZN40_INTERNAL_e8ac0d51_4_k_cu_8bde6b83_251984cute1_E)
_ZN40_INTERNAL_e8ac0d51_4_k_cu_8bde6b83_251984cute1_E:
	.zero		1
	.type		_ZN40_INTERNAL_e8ac0d51_4_k_cu_8bde6b83_251984cuda3std3__45__cpo6cbeginE,@object
	.size		_ZN40_INTERNAL_e8ac0d51_4_k_cu_8bde6b83_251984cuda3std3__45__cpo6cbeginE,(_ZN40_INTERNAL_e8ac0d51_4_k_cu_8bde6b83_251984cuda3std3__48in_placeE - _ZN40_INTERNAL_e8ac0d51_4_k_cu_8bde6b83_251984cuda3std3__45__cpo6cbeginE)
_ZN40_INTERNAL_e8ac0d51_4_k_cu_8bde6b83_251984cuda3std3__45__cpo6cbeginE:
	.zero		1
	.type		_ZN40_INTERNAL_e8ac0d51_4_k_cu_8bde6b83_251984cuda3std3__48in_placeE,@object
	.size		_ZN40_INTERNAL_e8ac0d51_4_k_cu_8bde6b83_251984cuda3std3__48in_placeE,(_ZN40_INTERNAL_e8ac0d51_4_k_cu_8bde6b83_251984cuda3std6ranges3__45__cpo9iter_moveE - _ZN40_INTERNAL_e8ac0d51_4_k_cu_8bde6b83_251984cuda3std3__48in_placeE)
_ZN40_INTERNAL_e8ac0d51_4_k_cu_8bde6b83_251984cuda3std3__48in_placeE:
	.zero		1
	.type		_ZN40_INTERNAL_e8ac0d51_4_k_cu_8bde6b83_251984cuda3std6ranges3__45__cpo9iter_moveE,@object
	.size		_ZN40_INTERNAL_e8ac0d51_4_k_cu_8bde6b83_251984cuda3std6ranges3__45__cpo9iter_moveE,(_ZN40_INTERNAL_e8ac0d51_4_k_cu_8bde6b83_251984cuda3std3__45__cpo5beginE - _ZN40_INTERNAL_e8ac0d51_4_k_cu_8bde6b83_251984cuda3std6ranges3__45__cpo9iter_moveE)
_ZN40_INTERNAL_e8ac0d51_4_k_cu_8bde6b83_251984cuda3std6ranges3__45__cpo9iter_moveE:
	.zero		1
	.type		_ZN40_INTERNAL_e8ac0d51_4_k_cu_8bde6b83_251984cuda3std3__45__cpo5beginE,@object
	.size		_ZN40_INTERNAL_e8ac0d51_4_k_cu_8bde6b83_251984cuda3std3__45__cpo5beginE,(_ZN40_INTERNAL_e8ac0d51_4_k_cu_8bde6b83_251984cuda3std3__442_GLOBAL__N__e8ac0d51_4_k_cu_8bde6b83_251986ignoreE - _ZN40_INTERNAL_e8ac0d51_4_k_cu_8bde6b83_251984cuda3std3__45__cpo5beginE)
_ZN40_INTERNAL_e8ac0d51_4_k_cu_8bde6b83_251984cuda3std3__45__cpo5beginE:
	.zero		1
	.type		_ZN40_INTERNAL_e8ac0d51_4_k_cu_8bde6b83_251984cuda3std3__442_GLOBAL__N__e8ac0d51_4_k_cu_8bde6b83_251986ignoreE,@object
	.size		_ZN40_INTERNAL_e8ac0d51_4_k_cu_8bde6b83_251984cuda3std3__442_GLOBAL__N__e8ac0d51_4_k_cu_8bde6b83_251986ignoreE,(_ZN40_INTERNAL_e8ac0d51_4_k_cu_8bde6b83_251984cute7productE - _ZN40_INTERNAL_e8ac0d51_4_k_cu_8bde6b83_251984cuda3std3__442_GLOBAL__N__e8ac0d51_4_k_cu_8bde6b83_251986ignoreE)
_ZN40_INTERNAL_e8ac0d51_4_k_cu_8bde6b83_251984cuda3std3__442_GLOBAL__N__e8ac0d51_4_k_cu_8bde6b83_251986ignoreE:
	.zero		1
	.type		_ZN40_INTERNAL_e8ac0d51_4_k_cu_8bde6b83_251984cute7productE,@object
	.size		_ZN40_INTERNAL_e8ac0d51_4_k_cu_8bde6b83_251984cute7productE,(_ZN40_INTERNAL_e8ac0d51_4_k_cu_8bde6b83_251984cuda3std3__45__cpo3endE - _ZN40_INTERNAL_e8ac0d51_4_k_cu_8bde6b83_251984cute7productE)
_ZN40_INTERNAL_e8ac0d51_4_k_cu_8bde6b83_251984cute7productE:
	.zero		1
	.type		_ZN40_INTERNAL_e8ac0d51_4_k_cu_8bde6b83_251984cuda3std3__45__cpo3endE,@object
	.size		_ZN40_INTERNAL_e8ac0d51_4_k_cu_8bde6b83_251984cuda3std3__45__cpo3endE,(_ZN40_INTERNAL_e8ac0d51_4_k_cu_8bde6b83_251984cuda3std3__419piecewise_constructE - _ZN40_INTERNAL_e8ac0d51_4_k_cu_8bde6b83_251984cuda3std3__45__cpo3endE)
_ZN40_INTERNAL_e8ac0d51_4_k_cu_8bde6b83_251984cuda3std3__45__cpo3endE:
	.zero		1
	.type		_ZN40_INTERNAL_e8ac0d51_4_k_cu_8bde6b83_251984cuda3std3__419piecewise_constructE,@object
	.size		_ZN40_INTERNAL_e8ac0d51_4_k_cu_8bde6b83_251984cuda3std3__419piecewise_constructE,(_ZN40_INTERNAL_e8ac0d51_4_k_cu_8bde6b83_251984cuda3std3__45__cpo4cendE - _ZN40_INTERNAL_e8ac0d51_4_k_cu_8bde6b83_251984cuda3std3__419piecewise_constructE)
_ZN40_INTERNAL_e8ac0d51_4_k_cu_8bde6b83_251984cuda3std3__419piecewise_constructE:
	.zero		1
	.type		_ZN40_INTERNAL_e8ac0d51_4_k_cu_8bde6b83_251984cuda3std3__45__cpo4cendE,@object
	.size		_ZN40_INTERNAL_e8ac0d51_4_k_cu_8bde6b83_251984cuda3std3__45__cpo4cendE,(_ZN40_INTERNAL_e8ac0d51_4_k_cu_8bde6b83_251984cuda3std6ranges3__45__cpo4swapE - _ZN40_INTERNAL_e8ac0d51_4_k_cu_8bde6b83_251984cuda3std3__45__cpo4cendE)
_ZN40_INTERNAL_e8ac0d51_4_k_cu_8bde6b83_251984cuda3std3__45__cpo4cendE:
	.zero		1
	.type		_ZN40_INTERNAL_e8ac0d51_4_k_cu_8bde6b83_251984cuda3std6ranges3__45__cpo4swapE,@object
	.size		_ZN40_INTERNAL_e8ac0d51_4_k_cu_8bde6b83_251984cuda3std6ranges3__45__cpo4swapE,(.L_10 - _ZN40_INTERNAL_e8ac0d51_4_k_cu_8bde6b83_251984cuda3std6ranges3__45__cpo4swapE)
_ZN40_INTERNAL_e8ac0d51_4_k_cu_8bde6b83_251984cuda3std6ranges3__45__cpo4swapE:
	.zero		1
.L_10:


//--------------------- .nv.constant0._ZN7cutlass13device_kernelINS_4gemm6kernel13GemmUniversalIN4cute5tupleIJiiiiEEENS1_10collective13CollectiveMmaINS1_35MainloopSm100TmaUmmaWarpSpecializedILi27ELi2ELi4ENS5_IJNS4_1CILi1EEESB_SB_EEEEENS5_IJNSA_ILi64EEESE_SE_EEENS_12float_e5m2_tENS5_IJSB_llEEENS_12float_e4m3_tESH_NS4_8TiledMMAINS4_8MMA_AtomIJNS4_10MMA_TraitsINS4_19SM100_MMA_F8F6F4_SSEJSG_SI_fSE_SE_NS4_17integral_constantINS4_4UMMA5MajorELSP_1EEESQ_NSN_INSO_7ScaleInELSR_0EEESS_EEEEEENS4_6LayoutISC_NS5_IJNSA_ILi0EEESW_SW_EEEEENS5_IJNS4_10UnderscoreESZ_SZ_EEEEENS4_13SM90_TMA_LOADENS4_14ComposedLayoutINS4_7SwizzleILi2ELi4ELi3EEENS4_18smem_ptr_flag_bitsILi8EEENSV_INS5_IJSE_NSA_ILi8EEEEEENS5_IJSB_SE_EEEEEEEvNS4_8identityES12_S1C_vS1D_EENS_8epilogue10collective18CollectiveEpilogueINS1F_23Sm100TmaWarpSpecializedILi1ELi1ELi32ELb0ELb0EEEJSF_NS5_IJNSV_ISE_SB_EES1K_EEESG_NS5_IJlSB_lEEESG_S1M_NS1F_6fusion15FusionCallbacksIS1J_NS1N_17LinearCombinationISG_fSG_fLNS_15FloatRoundStyleE2EEESF_S1L_JEEENS4_5SM1004TMEM4LOAD26SM100_TMEM_LOAD_16dp32b32xES12_NS13_IS15_S17_NSV_INS5_IJS18_SE_EEENS5_IJSE_SB_EEEEEEENS4_39AutoVectorizingCopyWithAssumedAlignmentILi128EEENS4_14SM90_TMA_STOREES20_S22_S22_EEEvvEEEEvNT_6ParamsE --------------------------
	.section	.nv.constant0._ZN7cutlass13device_kernelINS_4gemm6kernel13GemmUniversalIN4cute5tupleIJiiiiEEENS1_10collective13CollectiveMmaINS1_35MainloopSm100TmaUmmaWarpSpecializedILi27ELi2ELi4ENS5_IJNS4_1CILi1EEESB_SB_EEEEENS5_IJNSA_ILi64EEESE_SE_EEENS_12float_e5m2_tENS5_IJSB_llEEENS_12float_e4m3_tESH_NS4_8TiledMMAINS4_8MMA_AtomIJNS4_10MMA_TraitsINS4_19SM100_MMA_F8F6F4_SSEJSG_SI_fSE_SE_NS4_17integral_constantINS4_4UMMA5MajorELSP_1EEESQ_NSN_INSO_7ScaleInELSR_0EEESS_EEEEEENS4_6LayoutISC_NS5_IJNSA_ILi0EEESW_SW_EEEEENS5_IJNS4_10UnderscoreESZ_SZ_EEEEENS4_13SM90_TMA_LOADENS4_14ComposedLayoutINS4_7SwizzleILi2ELi4ELi3EEENS4_18smem_ptr_flag_bitsILi8EEENSV_INS5_IJSE_NSA_ILi8EEEEEENS5_IJSB_SE_EEEEEEEvNS4_8identityES12_S1C_vS1D_EENS_8epilogue10collective18CollectiveEpilogueINS1F_23Sm100TmaWarpSpecializedILi1ELi1ELi32ELb0ELb0EEEJSF_NS5_IJNSV_ISE_SB_EES1K_EEESG_NS5_IJlSB_lEEESG_S1M_NS1F_6fusion15FusionCallbacksIS1J_NS1N_17LinearCombinationISG_fSG_fLNS_15FloatRoundStyleE2EEESF_S1L_JEEENS4_5SM1004TMEM4LOAD26SM100_TMEM_LOAD_16dp32b32xES12_NS13_IS15_S17_NSV_INS5_IJS18_SE_EEENS5_IJSE_SB_EEEEEEENS4_39AutoVectorizingCopyWithAssumedAlignmentILi128EEENS4_14SM90_TMA_STOREES20_S22_S22_EEEvvEEEEvNT_6ParamsE,"a",@progbits
	.sectionflags	@""
	.align	4
.nv.constant0._ZN7cutlass13device_kernelINS_4gemm6kernel13GemmUniversalIN4cute5tupleIJiiiiEEENS1_10collective13CollectiveMmaINS1_35MainloopSm100TmaUmmaWarpSpecializedILi27ELi2ELi4ENS5_IJNS4_1CILi1EEESB_SB_EEEEENS5_IJNSA_ILi64EEESE_SE_EEENS_12float_e5m2_tENS5_IJSB_llEEENS_12float_e4m3_tESH_NS4_8TiledMMAINS4_8MMA_AtomIJNS4_10MMA_TraitsINS4_19SM100_MMA_F8F6F4_SSEJSG_SI_fSE_SE_NS4_17integral_constantINS4_4UMMA5MajorELSP_1EEESQ_NSN_INSO_7ScaleInELSR_0EEESS_EEEEEENS4_6LayoutISC_NS5_IJNSA_ILi0EEESW_SW_EEEEENS5_IJNS4_10UnderscoreESZ_SZ_EEEEENS4_13SM90_TMA_LOADENS4_14ComposedLayoutINS4_7SwizzleILi2ELi4ELi3EEENS4_18smem_ptr_flag_bitsILi8EEENSV_INS5_IJSE_NSA_ILi8EEEEEENS5_IJSB_SE_EEEEEEEvNS4_8identityES12_S1C_vS1D_EENS_8epilogue10collective18CollectiveEpilogueINS1F_23Sm100TmaWarpSpecializedILi1ELi1ELi32ELb0ELb0EEEJSF_NS5_IJNSV_ISE_SB_EES1K_EEESG_NS5_IJlSB_lEEESG_S1M_NS1F_6fusion15FusionCallbacksIS1J_NS1N_17LinearCombinationISG_fSG_fLNS_15FloatRoundStyleE2EEESF_S1L_JEEENS4_5SM1004TMEM4LOAD26SM100_TMEM_LOAD_16dp32b32xES12_NS13_IS15_S17_NSV_INS5_IJS18_SE_EEENS5_IJSE_SB_EEEEEEENS4_39AutoVectorizingCopyWithAssumedAlignmentILi128EEENS4_14SM90_TMA_STOREES20_S22_S22_EEEvvEEEEvNT_6ParamsE:
	.zero		2944


//--------------------- SYMBOLS --------------------------

	.type		.nv.reservedSmem.offset0,@object
	.size		.nv.reservedSmem.offset0,0x4
	.type		.nv.reservedSmem.cap,@object
	.size		.nv.reservedSmem.cap,0x4
	.type		__assertfail,@function
